	.target	sm_90a

	.elftype	@"ET_EXEC"


//--------------------- .note.nv.tkinfo           --------------------------
	.section	.note.nv.tkinfo,"",@"SHT_NOTE"
	.sectionflags	@"SHF_NOTE_NV_TKINFO"
	.tkinfo
        /*0018*/ 	.word	0x00000002
        /*0030*/ 	.string	""
        /*0030*/ 	.string	"ptxas"
        /*0030*/ 	.string	"Cuda compilation tools, release 13.0, V13.0.88"
        /*0030*/ 	.string	"Build cuda_13.0.r13.0/compiler.36424714_0"
        /*0030*/ 	.string	"-arch sm_90a -m 64 "



//--------------------- .note.nv.cuinfo           --------------------------
	.section	.note.nv.cuinfo,"",@"SHT_NOTE"
	.sectionflags	@"SHF_NOTE_NV_CUINFO"
        /*0018*/ 	.short	0x0002
        /*001a*/ 	.short	0x005a
        /*001c*/ 	.short	0x0082
	.zero		2


//--------------------- .nv.info                  --------------------------
	.section	.nv.info,"",@"SHT_CUDA_INFO"
	.align	4


	//----- nvinfo : EIATTR_REGCOUNT
	.align		4
        /*0000*/ 	.byte	0x04, 0x2f
        /*0002*/ 	.short	(.L_12 - .L_11)
	.align		4
.L_11:
        /*0004*/ 	.word	index@(_ZN7cutlass13device_kernelINS_4gemm6kernel13GemmUniversalIN4cute5tupleIJiiiiEEENS1_10collective13CollectiveMmaINS1_37MainloopSm90TmaGmmaWarpSpecializedFP8ILi3ENS5_IJNS4_1CILi2EEENSA_ILi1EEESC_EEENS1_32KernelTmaWarpSpecializedPingpongEEENS5_IJNSA_ILi64EEENSA_ILi128EEESG_EEENS_12float_e5m2_tENS5_IJlSC_lEEESJ_SK_NS4_8TiledMMAINS4_8MMA_AtomIJNS4_4SM904GMMA31MMA_64x128x32_F32E5M2E5M2_SS_TNILNSO_7ScaleInE1ELSQ_1EEEEEENS4_6LayoutINS5_IJSC_SC_SC_EEENS5_IJNSA_ILi0EEESV_SV_EEEEENS5_IJNS4_10UnderscoreESY_SY_EEEEENS4_13SM90_TMA_LOADENS4_14ComposedLayoutINS4_7SwizzleILi2ELi4ELi3EEENS4_18smem_ptr_flag_bitsILi8EEENST_INS5_IJNSA_ILi8EEESG_EEENS5_IJSG_SC_EEEEEEEvNS4_8identityENS4_23SM90_TMA_LOAD_MULTICASTES1B_vS1C_EENS_8epilogue10collective6detail29Sm90TmaWarpSpecializedAdapterINS1G_15DefaultEpilogueISJ_SK_SK_NS1F_6thread17LinearCombinationISJ_Li1EffLNS1K_9ScaleType4KindE0ELNS_15FloatRoundStyleE2ESJ_EENS1_15EpilogueDefaultEEEEEvvEEEEvNT_6ParamsE)
        /*0008*/ 	.word	0x000000a8


	//----- nvinfo : EIATTR_FRAME_SIZE
	.align		4
.L_12:
        /*000c*/ 	.byte	0x04, 0x11
        /*000e*/ 	.short	(.L_14 - .L_13)
	.align		4
.L_13:
        /*0010*/ 	.word	index@(_ZN7cutlass13device_kernelINS_4gemm6kernel13GemmUniversalIN4cute5tupleIJiiiiEEENS1_10collective13CollectiveMmaINS1_37MainloopSm90TmaGmmaWarpSpecializedFP8ILi3ENS5_IJNS4_1CILi2EEENSA_ILi1EEESC_EEENS1_32KernelTmaWarpSpecializedPingpongEEENS5_IJNSA_ILi64EEENSA_ILi128EEESG_EEENS_12float_e5m2_tENS5_IJlSC_lEEESJ_SK_NS4_8TiledMMAINS4_8MMA_AtomIJNS4_4SM904GMMA31MMA_64x128x32_F32E5M2E5M2_SS_TNILNSO_7ScaleInE1ELSQ_1EEEEEENS4_6LayoutINS5_IJSC_SC_SC_EEENS5_IJNSA_ILi0EEESV_SV_EEEEENS5_IJNS4_10UnderscoreESY_SY_EEEEENS4_13SM90_TMA_LOADENS4_14ComposedLayoutINS4_7SwizzleILi2ELi4ELi3EEENS4_18smem_ptr_flag_bitsILi8EEENST_INS5_IJNSA_ILi8EEESG_EEENS5_IJSG_SC_EEEEEEEvNS4_8identityENS4_23SM90_TMA_LOAD_MULTICASTES1B_vS1C_EENS_8epilogue10collective6detail29Sm90TmaWarpSpecializedAdapterINS1G_15DefaultEpilogueISJ_SK_SK_NS1F_6thread17LinearCombinationISJ_Li1EffLNS1K_9ScaleType4KindE0ELNS_15FloatRoundStyleE2ESJ_EENS1_15EpilogueDefaultEEEEEvvEEEEvNT_6ParamsE)
        /*0014*/ 	.word	0x00000000


	//----- nvinfo : EIATTR_MIN_STACK_SIZE
	.align		4
.L_14:
        /*0018*/ 	.byte	0x04, 0x12
        /*001a*/ 	.short	(.L_16 - .L_15)
	.align		4
.L_15:
        /*001c*/ 	.word	index@(_ZN7cutlass13device_kernelINS_4gemm6kernel13GemmUniversalIN4cute5tupleIJiiiiEEENS1_10collective13CollectiveMmaINS1_37MainloopSm90TmaGmmaWarpSpecializedFP8ILi3ENS5_IJNS4_1CILi2EEENSA_ILi1EEESC_EEENS1_32KernelTmaWarpSpecializedPingpongEEENS5_IJNSA_ILi64EEENSA_ILi128EEESG_EEENS_12float_e5m2_tENS5_IJlSC_lEEESJ_SK_NS4_8TiledMMAINS4_8MMA_AtomIJNS4_4SM904GMMA31MMA_64x128x32_F32E5M2E5M2_SS_TNILNSO_7ScaleInE1ELSQ_1EEEEEENS4_6LayoutINS5_IJSC_SC_SC_EEENS5_IJNSA_ILi0EEESV_SV_EEEEENS5_IJNS4_10UnderscoreESY_SY_EEEEENS4_13SM90_TMA_LOADENS4_14ComposedLayoutINS4_7SwizzleILi2ELi4ELi3EEENS4_18smem_ptr_flag_bitsILi8EEENST_INS5_IJNSA_ILi8EEESG_EEENS5_IJSG_SC_EEEEEEEvNS4_8identityENS4_23SM90_TMA_LOAD_MULTICASTES1B_vS1C_EENS_8epilogue10collective6detail29Sm90TmaWarpSpecializedAdapterINS1G_15DefaultEpilogueISJ_SK_SK_NS1F_6thread17LinearCombinationISJ_Li1EffLNS1K_9ScaleType4KindE0ELNS_15FloatRoundStyleE2ESJ_EENS1_15EpilogueDefaultEEEEEvvEEEEvNT_6ParamsE)
        /*0020*/ 	.word	0x00000000
.L_16:


//--------------------- .nv.compat                --------------------------
	.section	.nv.compat,"",@"SHT_CUDA_COMPAT_INFO"
	.align	4
        /*0000*/ 	.byte	0x02, 0x09, 0x01, 0x00, 0x02, 0x02, 0x04, 0x00, 0x02, 0x05, 0x05, 0x00, 0x03, 0x07, 0x01, 0x01
        /*0010*/ 	.byte	0x02, 0x03, 0x01, 0x00, 0x02, 0x06, 0x01, 0x00, 0x04, 0x0b, 0x08, 0x00, 0x00, 0x00, 0x00, 0x00
        /*0020*/ 	.byte	0x00, 0x00, 0x00, 0x00


//--------------------- .nv.info._ZN7cutlass13device_kernelINS_4gemm6kernel13GemmUniversalIN4cute5tupleIJiiiiEEENS1_10collective13CollectiveMmaINS1_37MainloopSm90TmaGmmaWarpSpecializedFP8ILi3ENS5_IJNS4_1CILi2EEENSA_ILi1EEESC_EEENS1_32KernelTmaWarpSpecializedPingpongEEENS5_IJNSA_ILi64EEENSA_ILi128EEESG_EEENS_12float_e5m2_tENS5_IJlSC_lEEESJ_SK_NS4_8TiledMMAINS4_8MMA_AtomIJNS4_4SM904GMMA31MMA_64x128x32_F32E5M2E5M2_SS_TNILNSO_7ScaleInE1ELSQ_1EEEEEENS4_6LayoutINS5_IJSC_SC_SC_EEENS5_IJNSA_ILi0EEESV_SV_EEEEENS5_IJNS4_10UnderscoreESY_SY_EEEEENS4_13SM90_TMA_LOADENS4_14ComposedLayoutINS4_7SwizzleILi2ELi4ELi3EEENS4_18smem_ptr_flag_bitsILi8EEENST_INS5_IJNSA_ILi8EEESG_EEENS5_IJSG_SC_EEEEEEEvNS4_8identityENS4_23SM90_TMA_LOAD_MULTICASTES1B_vS1C_EENS_8epilogue10collective6detail29Sm90TmaWarpSpecializedAdapterINS1G_15DefaultEpilogueISJ_SK_SK_NS1F_6thread17LinearCombinationISJ_Li1EffLNS1K_9ScaleType4KindE0ELNS_15FloatRoundStyleE2ESJ_EENS1_15EpilogueDefaultEEEEEvvEEEEvNT_6ParamsE --------------------------
	.section	.nv.info._ZN7cutlass13device_kernelINS_4gemm6kernel13GemmUniversalIN4cute5tupleIJiiiiEEENS1_10collective13CollectiveMmaINS1_37MainloopSm90TmaGmmaWarpSpecializedFP8ILi3ENS5_IJNS4_1CILi2EEENSA_ILi1EEESC_EEENS1_32KernelTmaWarpSpecializedPingpongEEENS5_IJNSA_ILi64EEENSA_ILi128EEESG_EEENS_12float_e5m2_tENS5_IJlSC_lEEESJ_SK_NS4_8TiledMMAINS4_8MMA_AtomIJNS4_4SM904GMMA31MMA_64x128x32_F32E5M2E5M2_SS_TNILNSO_7ScaleInE1ELSQ_1EEEEEENS4_6LayoutINS5_IJSC_SC_SC_EEENS5_IJNSA_ILi0EEESV_SV_EEEEENS5_IJNS4_10UnderscoreESY_SY_EEEEENS4_13SM90_TMA_LOADENS4_14ComposedLayoutINS4_7SwizzleILi2ELi4ELi3EEENS4_18smem_ptr_flag_bitsILi8EEENST_INS5_IJNSA_ILi8EEESG_EEENS5_IJSG_SC_EEEEEEEvNS4_8identityENS4_23SM90_TMA_LOAD_MULTICASTES1B_vS1C_EENS_8epilogue10collective6detail29Sm90TmaWarpSpecializedAdapterINS1G_15DefaultEpilogueISJ_SK_SK_NS1F_6thread17LinearCombinationISJ_Li1EffLNS1K_9ScaleType4KindE0ELNS_15FloatRoundStyleE2ESJ_EENS1_15EpilogueDefaultEEEEEvvEEEEvNT_6ParamsE,"",@"SHT_CUDA_INFO"
	.sectionflags	@""
	.align	4


	//----- nvinfo : EIATTR_CUDA_API_VERSION
	.align		4
        /*0000*/ 	.byte	0x04, 0x37
        /*0002*/ 	.short	(.L_18 - .L_17)
.L_17:
        /*0004*/ 	.word	0x00000082


	//----- nvinfo : EIATTR_KPARAM_INFO
	.align		4
.L_18:
        /*0008*/ 	.byte	0x04, 0x17
        /*000a*/ 	.short	(.L_20 - .L_19)
.L_19:
        /*000c*/ 	.word	0x00000000
        /*0010*/ 	.short	0x0000
        /*0012*/ 	.short	0x0070
        /*0014*/ 	.byte	0x00, 0xf0, 0x01, 0x10


	//----- nvinfo : EIATTR_SPARSE_MMA_MASK
	.align		4
.L_20:
        /*0018*/ 	.byte	0x03, 0x50
        /*001a*/ 	.short	0x0000


	//----- nvinfo : EIATTR_MAXREG_COUNT
	.align		4
        /*001c*/ 	.byte	0x03, 0x1b
        /*001e*/ 	.short	0x00a8


	//----- nvinfo : EIATTR_NUM_BARRIERS
	.align		4
        /*0020*/ 	.byte	0x02, 0x4c
        /*0022*/ 	.byte	0x01
	.zero		1


	//----- nvinfo : EIATTR_MERCURY_ISA_VERSION
	.align		4
        /*0024*/ 	.byte	0x03, 0x5f
        /*0026*/ 	.short	0x0101


	//----- nvinfo : EIATTR_INT_WARP_WIDE_INSTR_OFFSETS
	.align		4
        /*0028*/ 	.byte	0x04, 0x31
        /*002a*/ 	.short	(.L_22 - .L_21)


	//   ....[0]....
.L_21:
        /*002c*/ 	.word	0x00000490


	//   ....[1]....
        /*0030*/ 	.word	0x000004d0


	//   ....[2]....
        /*0034*/ 	.word	0x00000510


	//   ....[3]....
        /*0038*/ 	.word	0x000005b0


	//   ....[4]....
        /*003c*/ 	.word	0x000005d0


	//   ....[5]....
        /*0040*/ 	.word	0x00000630


	//   ....[6]....
        /*0044*/ 	.word	0x00000720


	//   ....[7]....
        /*0048*/ 	.word	0x00000770


	//   ....[8]....
        /*004c*/ 	.word	0x000030f0


	//----- nvinfo : EIATTR_COOP_GROUP_MASK_REGIDS
	.align		4
.L_22:
        /*0050*/ 	.byte	0x04, 0x29
        /*0052*/ 	.short	(.L_24 - .L_23)


	//   ....[0]....
.L_23:
        /*0054*/ 	.word	0xffffffff


	//   ....[1]....
        /*0058*/ 	.word	0xffffffff


	//   ....[2]....
        /*005c*/ 	.word	0xffffffff


	//   ....[3]....
        /*0060*/ 	.word	0xffffffff


	//   ....[4]....
        /*0064*/ 	.word	0xffffffff


	//   ....[5]....
        /*0068*/ 	.word	0xffffffff


	//   ....[6]....
        /*006c*/ 	.word	0xffffffff


	//----- nvinfo : EIATTR_COOP_GROUP_INSTR_OFFSETS
	.align		4
.L_24:
        /*0070*/ 	.byte	0x04, 0x28
        /*0072*/ 	.short	(.L_26 - .L_25)


	//   ....[0]....
.L_25:
        /*0074*/ 	.word	0x00000060


	//   ....[1]....
        /*0078*/ 	.word	0x00000070


	//   ....[2]....
        /*007c*/ 	.word	0x00000130


	//   ....[3]....
        /*0080*/ 	.word	0x000002a0


	//   ....[4]....
        /*0084*/ 	.word	0x000002e0


	//   ....[5]....
        /*0088*/ 	.word	0x00000360


	//   ....[6]....
        /*008c*/ 	.word	0x00000930


	//----- nvinfo : EIATTR_REG_RECONFIG
	.align		4
.L_26:
        /*0090*/ 	.byte	0x01, 0x54
	.zero		2


	//----- nvinfo : EIATTR_MBARRIER_INSTR_OFFSETS
	.align		4
        /*0094*/ 	.byte	0x04, 0x39
        /*0096*/ 	.short	(.L_28 - .L_27)


	//   ....[0]....
.L_27:
        /*0098*/ 	.word	0x00000230
        /*009c*/ 	.word	0x000000ff
        /*00a0*/ 	.word	0x00000000
        /*00a4*/ 	.short	0x0100
        /*00a6*/ 	.byte	0x08
	.zero		1


	//   ....[1]....
        /*00a8*/ 	.word	0x00000240
        /*00ac*/ 	.word	0x000000ff
        /*00b0*/ 	.word	0x00000018
        /*00b4*/ 	.short	0x0100
        /*00b6*/ 	.byte	0x08
	.zero		1


	//   ....[2]....
        /*00b8*/ 	.word	0x00000250
        /*00bc*/ 	.word	0x000000ff
        /*00c0*/ 	.word	0x00000008
        /*00c4*/ 	.short	0x0100
        /*00c6*/ 	.byte	0x08
	.zero		1


	//   ....[3]....
        /*00c8*/ 	.word	0x00000260
        /*00cc*/ 	.word	0x000000ff
        /*00d0*/ 	.word	0x00000020
        /*00d4*/ 	.short	0x0100
        /*00d6*/ 	.byte	0x08
	.zero		1


	//   ....[4]....
        /*00d8*/ 	.word	0x00000270
        /*00dc*/ 	.word	0x000000ff
        /*00e0*/ 	.word	0x00000010
        /*00e4*/ 	.short	0x0100
        /*00e6*/ 	.byte	0x08
	.zero		1


	//   ....[5]....
        /*00e8*/ 	.word	0x00000280
        /*00ec*/ 	.word	0x000000ff
        /*00f0*/ 	.word	0x00000028
        /*00f4*/ 	.short	0x0100
        /*00f6*/ 	.byte	0x08
	.zero		1


	//   ....[6]....
        /*00f8*/ 	.word	0x000007a0
        /*00fc*/ 	.word	0x000000ff
        /*0100*/ 	.word	0x00000060
        /*0104*/ 	.short	0x0100
        /*0106*/ 	.byte	0x08
	.zero		1


	//   ....[7]....
        /*0108*/ 	.word	0x00000840
        /*010c*/ 	.word	0x000000ff
        /*0110*/ 	.word	0x00000068
        /*0114*/ 	.short	0x0100
        /*0116*/ 	.byte	0x08
	.zero		1


	//   ....[8]....
        /*0118*/ 	.word	0x000008b0
        /*011c*/ 	.word	0x000000ff
        /*0120*/ 	.word	0x00000040
        /*0124*/ 	.short	0x0100
        /*0126*/ 	.byte	0x09
	.zero		1


	//   ....[9]....
        /*0128*/ 	.word	0x000008c0
        /*012c*/ 	.word	0x000000ff
        /*0130*/ 	.word	0x00000048
        /*0134*/ 	.short	0x0100
        /*0136*/ 	.byte	0x09
	.zero		1


	//   ....[10]....
        /*0138*/ 	.word	0x000008d0
        /*013c*/ 	.word	0x000000ff
        /*0140*/ 	.word	0x00000050
        /*0144*/ 	.short	0x0100
        /*0146*/ 	.byte	0x09
	.zero		1


	//   ....[11]....
        /*0148*/ 	.word	0x000008e0
        /*014c*/ 	.word	0x000000ff
        /*0150*/ 	.word	0x00000058
        /*0154*/ 	.short	0x0100
        /*0156*/ 	.byte	0x09
	.zero		1


	//   ....[12]....
        /*0158*/ 	.word	0x00001640
        /*015c*/ 	.word	0x000000ff
        /*0160*/ 	.word	0xfffffff8
        /*0164*/ 	.short	0x010a
        /*0166*/ 	.byte	0x0f
	.zero		1


	//   ....[13]....
        /*0168*/ 	.word	0x00001b20
        /*016c*/ 	.word	0x000000ff
        /*0170*/ 	.word	0x00000000
        /*0174*/ 	.short	0x010a
        /*0176*/ 	.byte	0x06
	.zero		1


	//   ....[14]....
        /*0178*/ 	.word	0x00001b60
        /*017c*/ 	.word	0x000000ff
        /*0180*/ 	.word	0x00000000
        /*0184*/ 	.short	0x010a
        /*0186*/ 	.byte	0x06
	.zero		1


	//   ....[15]....
        /*0188*/ 	.word	0x00002460
        /*018c*/ 	.word	0x000000ff
        /*0190*/ 	.word	0x00000000
        /*0194*/ 	.short	0x010a
        /*0196*/ 	.byte	0x09
	.zero		1


	//   ....[16]....
        /*0198*/ 	.word	0x000024a0
        /*019c*/ 	.word	0x000000ff
        /*01a0*/ 	.word	0x00000000
        /*01a4*/ 	.short	0x010a
        /*01a6*/ 	.byte	0x09
	.zero		1


	//   ....[17]....
        /*01a8*/ 	.word	0x00002b00
        /*01ac*/ 	.word	0x00000015
        /*01b0*/ 	.word	0x00000000
        /*01b4*/ 	.short	0x0101
        /*01b6*/ 	.byte	0x3f
	.zero		1


	//   ....[18]....
        /*01b8*/ 	.word	0x00003080
        /*01bc*/ 	.word	0x00000013
        /*01c0*/ 	.word	0x00000000
        /*01c4*/ 	.short	0x0101
        /*01c6*/ 	.byte	0x15
	.zero		1


	//   ....[19]....
        /*01c8*/ 	.word	0x00003190
        /*01cc*/ 	.word	0x00000013
        /*01d0*/ 	.word	0x00000000
        /*01d4*/ 	.short	0x0101
        /*01d6*/ 	.byte	0x3f
	.zero		1


	//   ....[20]....
        /*01d8*/ 	.word	0x00003250
        /*01dc*/ 	.word	0x000000ff
        /*01e0*/ 	.word	0x00000008
        /*01e4*/ 	.short	0x010a
        /*01e6*/ 	.byte	0x0f
	.zero		1


	//   ....[21]....
        /*01e8*/ 	.word	0x00007af0
        /*01ec*/ 	.word	0x00000004
        /*01f0*/ 	.word	0x00000000
        /*01f4*/ 	.short	0x0101
        /*01f6*/ 	.byte	0x15
	.zero		1


	//   ....[22]....
        /*01f8*/ 	.word	0x00008420
        /*01fc*/ 	.word	0x00000015
        /*0200*/ 	.word	0x00000018
        /*0204*/ 	.short	0x010a
        /*0206*/ 	.byte	0x3f
	.zero		1


	//   ....[23]....
        /*0208*/ 	.word	0x000087b0
        /*020c*/ 	.word	0x0000000a
        /*0210*/ 	.word	0x00000068
        /*0214*/ 	.short	0x0101
        /*0216*/ 	.byte	0x3f
	.zero		1


	//   ....[24]....
        /*0218*/ 	.word	0x00008f20
        /*021c*/ 	.word	0x00000007
        /*0220*/ 	.word	0x00000000
        /*0224*/ 	.short	0x010a
        /*0226*/ 	.byte	0x3f
	.zero		1


	//   ....[25]....
        /*0228*/ 	.word	0x00008fa0
        /*022c*/ 	.word	0x00000006
        /*0230*/ 	.word	0x00000000
        /*0234*/ 	.short	0x010a
        /*0236*/ 	.byte	0x3f
	.zero		1


	//   ....[26]....
        /*0238*/ 	.word	0x00009030
        /*023c*/ 	.word	0x00000003
        /*0240*/ 	.word	0x00000000
        /*0244*/ 	.short	0x010a
        /*0246*/ 	.byte	0x3f
	.zero		1


	//   ....[27]....
        /*0248*/ 	.word	0x000090a0
        /*024c*/ 	.word	0x00000013
        /*0250*/ 	.word	0xfffffff8
        /*0254*/ 	.short	0x010a
        /*0256*/ 	.byte	0x3f
	.zero		1


	//   ....[28]....
        /*0258*/ 	.word	0x00009100
        /*025c*/ 	.word	0x00000013
        /*0260*/ 	.word	0x00000000
        /*0264*/ 	.short	0x010a
        /*0266*/ 	.byte	0x3f
	.zero		1


	//   ....[29]....
        /*0268*/ 	.word	0x00009160
        /*026c*/ 	.word	0x00000015
        /*0270*/ 	.word	0x00000000
        /*0274*/ 	.short	0x010a
        /*0276*/ 	.byte	0x3f
	.zero		1


	//   ....[30]....
        /*0278*/ 	.word	0x000091c0
        /*027c*/ 	.word	0x00000013
        /*0280*/ 	.word	0x00000008
        /*0284*/ 	.short	0x010a
        /*0286*/ 	.byte	0x3f
	.zero		1


	//   ....[31]....
        /*0288*/ 	.word	0x00009290
        /*028c*/ 	.word	0x00000015
        /*0290*/ 	.word	0x00000018
        /*0294*/ 	.short	0x010a
        /*0296*/ 	.byte	0x3f
	.zero		1


	//   ....[32]....
        /*0298*/ 	.word	0x00009370
        /*029c*/ 	.word	0x00000007
        /*02a0*/ 	.word	0x00000000
        /*02a4*/ 	.short	0x010a
        /*02a6*/ 	.byte	0x3f
	.zero		1


	//   ....[33]....
        /*02a8*/ 	.word	0x000093c0
        /*02ac*/ 	.word	0x00000006
        /*02b0*/ 	.word	0x00000000
        /*02b4*/ 	.short	0x010a
        /*02b6*/ 	.byte	0x3f
	.zero		1


	//----- nvinfo : EIATTR_NUM_MBARRIERS
	.align		4
.L_28:
        /*02b8*/ 	.byte	0x03, 0x38
        /*02ba*/ 	.short	0x000c


	//----- nvinfo : EIATTR_EXIT_INSTR_OFFSETS
	.align		4
        /*02bc*/ 	.byte	0x04, 0x1c
        /*02be*/ 	.short	(.L_30 - .L_29)


	//   ....[0]....
.L_29:
        /*02c0*/ 	.word	0x00001380


	//   ....[1]....
        /*02c4*/ 	.word	0x000013e0


	//   ....[2]....
        /*02c8*/ 	.word	0x00008100


	//   ....[3]....
        /*02cc*/ 	.word	0x00008130


	//   ....[4]....
        /*02d0*/ 	.word	0x00009080


	//----- nvinfo : EIATTR_MAX_THREADS
	.align		4
.L_30:
        /*02d4*/ 	.byte	0x04, 0x05
        /*02d6*/ 	.short	(.L_32 - .L_31)
.L_31:
        /*02d8*/ 	.word	0x00000180
        /*02dc*/ 	.word	0x00000001
        /*02e0*/ 	.word	0x00000001


	//----- nvinfo : EIATTR_CRS_STACK_SIZE
	.align		4
.L_32:
        /*02e4*/ 	.byte	0x04, 0x1e
        /*02e6*/ 	.short	(.L_34 - .L_33)
.L_33:
        /*02e8*/ 	.word	0x00000000


	//----- nvinfo : EIATTR_CBANK_PARAM_SIZE
	.align		4
.L_34:
        /*02ec*/ 	.byte	0x03, 0x19
        /*02ee*/ 	.short	0x0470


	//----- nvinfo : EIATTR_PARAM_CBANK
	.align		4
        /*02f0*/ 	.byte	0x04, 0x0a
        /*02f2*/ 	.short	(.L_36 - .L_35)
	.align		4
.L_35:
        /*02f4*/ 	.word	index@(.nv.constant0._ZN7cutlass13device_kernelINS_4gemm6kernel13GemmUniversalIN4cute5tupleIJiiiiEEENS1_10collective13CollectiveMmaINS1_37MainloopSm90TmaGmmaWarpSpecializedFP8ILi3ENS5_IJNS4_1CILi2EEENSA_ILi1EEESC_EEENS1_32KernelTmaWarpSpecializedPingpongEEENS5_IJNSA_ILi64EEENSA_ILi128EEESG_EEENS_12float_e5m2_tENS5_IJlSC_lEEESJ_SK_NS4_8TiledMMAINS4_8MMA_AtomIJNS4_4SM904GMMA31MMA_64x128x32_F32E5M2E5M2_SS_TNILNSO_7ScaleInE1ELSQ_1EEEEEENS4_6LayoutINS5_IJSC_SC_SC_EEENS5_IJNSA_ILi0EEESV_SV_EEEEENS5_IJNS4_10UnderscoreESY_SY_EEEEENS4_13SM90_TMA_LOADENS4_14ComposedLayoutINS4_7SwizzleILi2ELi4ELi3EEENS4_18smem_ptr_flag_bitsILi8EEENST_INS5_IJNSA_ILi8EEESG_EEENS5_IJSG_SC_EEEEEEEvNS4_8identityENS4_23SM90_TMA_LOAD_MULTICASTES1B_vS1C_EENS_8epilogue10collective6detail29Sm90TmaWarpSpecializedAdapterINS1G_15DefaultEpilogueISJ_SK_SK_NS1F_6thread17LinearCombinationISJ_Li1EffLNS1K_9ScaleType4KindE0ELNS_15FloatRoundStyleE2ESJ_EENS1_15EpilogueDefaultEEEEEvvEEEEvNT_6ParamsE)
        /*02f8*/ 	.short	0x0210
        /*02fa*/ 	.short	0x0470


	//----- nvinfo : EIATTR_SW_WAR
	.align		4
.L_36:
        /*02fc*/ 	.byte	0x04, 0x36
        /*02fe*/ 	.short	(.L_38 - .L_37)
.L_37:
        /*0300*/ 	.word	0x00000008
.L_38:


//--------------------- .nv.callgraph             --------------------------
	.section	.nv.callgraph,"",@"SHT_CUDA_CALLGRAPH"
	.align	4
	.sectionentsize	8
	.align		4
        /*0000*/ 	.word	0x00000000
	.align		4
        /*0004*/ 	.word	0xffffffff
	.align		4
        /*0008*/ 	.word	0x00000000
	.align		4
        /*000c*/ 	.word	0xfffffffe
	.align		4
        /*0010*/ 	.word	0x00000000
	.align		4
        /*0014*/ 	.word	0xfffffffd
	.align		4
        /*0018*/ 	.word	0x00000000
	.align		4
        /*001c*/ 	.word	0xfffffffc


//--------------------- .nv.constant4             --------------------------
	.section	.nv.constant4,"a",@progbits
	.align	8
	.align		8
.nv.constant4:
        /*0000*/ 	.dword	_ZN39_INTERNAL_ae148704_4_k_cu_52e9956b_50114cuda3std3__45__cpo5beginE
	.align		8
        /*0008*/ 	.dword	_ZN39_INTERNAL_ae148704_4_k_cu_52e9956b_50114cuda3std3__45__cpo3endE
	.align		8
        /*0010*/ 	.dword	_ZN39_INTERNAL_ae148704_4_k_cu_52e9956b_50114cuda3std3__45__cpo6cbeginE
	.align		8
        /*0018*/ 	.dword	_ZN39_INTERNAL_ae148704_4_k_cu_52e9956b_50114cuda3std3__45__cpo4cendE
	.align		8
        /*0020*/ 	.dword	_ZN39_INTERNAL_ae148704_4_k_cu_52e9956b_50114cuda3std3__441_GLOBAL__N__ae148704_4_k_cu_52e9956b_50116ignoreE
	.align		8
        /*0028*/ 	.dword	_ZN39_INTERNAL_ae148704_4_k_cu_52e9956b_50114cuda3std3__419piecewise_constructE
	.align		8
        /*0030*/ 	.dword	_ZN39_INTERNAL_ae148704_4_k_cu_52e9956b_50114cuda3std3__48in_placeE
	.align		8
        /*0038*/ 	.dword	_ZN39_INTERNAL_ae148704_4_k_cu_52e9956b_50114cuda3std6ranges3__45__cpo4swapE
	.align		8
        /*0040*/ 	.dword	_ZN39_INTERNAL_ae148704_4_k_cu_52e9956b_50114cuda3std6ranges3__45__cpo9iter_moveE
	.align		8
        /*0048*/ 	.dword	_ZN39_INTERNAL_ae148704_4_k_cu_52e9956b_50114cute7productE
	.align		8
        /*0050*/ 	.dword	_ZN39_INTERNAL_ae148704_4_k_cu_52e9956b_50114cute1_E


//--------------------- .text._ZN7cutlass13device_kernelINS_4gemm6kernel13GemmUniversalIN4cute5tupleIJiiiiEEENS1_10collective13CollectiveMmaINS1_37MainloopSm90TmaGmmaWarpSpecializedFP8ILi3ENS5_IJNS4_1CILi2EEENSA_ILi1EEESC_EEENS1_32KernelTmaWarpSpecializedPingpongEEENS5_IJNSA_ILi64EEENSA_ILi128EEESG_EEENS_12float_e5m2_tENS5_IJlSC_lEEESJ_SK_NS4_8TiledMMAINS4_8MMA_AtomIJNS4_4SM904GMMA31MMA_64x128x32_F32E5M2E5M2_SS_TNILNSO_7ScaleInE1ELSQ_1EEEEEENS4_6LayoutINS5_IJSC_SC_SC_EEENS5_IJNSA_ILi0EEESV_SV_EEEEENS5_IJNS4_10UnderscoreESY_SY_EEEEENS4_13SM90_TMA_LOADENS4_14ComposedLayoutINS4_7SwizzleILi2ELi4ELi3EEENS4_18smem_ptr_flag_bitsILi8EEENST_INS5_IJNSA_ILi8EEESG_EEENS5_IJSG_SC_EEEEEEEvNS4_8identityENS4_23SM90_TMA_LOAD_MULTICASTES1B_vS1C_EENS_8epilogue10collective6detail29Sm90TmaWarpSpecializedAdapterINS1G_15DefaultEpilogueISJ_SK_SK_NS1F_6thread17LinearCombinationISJ_Li1EffLNS1K_9ScaleType4KindE0ELNS_15FloatRoundStyleE2ESJ_EENS1_15EpilogueDefaultEEEEEvvEEEEvNT_6ParamsE --------------------------
	.section	.text._ZN7cutlass13device_kernelINS_4gemm6kernel13GemmUniversalIN4cute5tupleIJiiiiEEENS1_10collective13CollectiveMmaINS1_37MainloopSm90TmaGmmaWarpSpecializedFP8ILi3ENS5_IJNS4_1CILi2EEENSA_ILi1EEESC_EEENS1_32KernelTmaWarpSpecializedPingpongEEENS5_IJNSA_ILi64EEENSA_ILi128EEESG_EEENS_12float_e5m2_tENS5_IJlSC_lEEESJ_SK_NS4_8TiledMMAINS4_8MMA_AtomIJNS4_4SM904GMMA31MMA_64x128x32_F32E5M2E5M2_SS_TNILNSO_7ScaleInE1ELSQ_1EEEEEENS4_6LayoutINS5_IJSC_SC_SC_EEENS5_IJNSA_ILi0EEESV_SV_EEEEENS5_IJNS4_10UnderscoreESY_SY_EEEEENS4_13SM90_TMA_LOADENS4_14ComposedLayoutINS4_7SwizzleILi2ELi4ELi3EEENS4_18smem_ptr_flag_bitsILi8EEENST_INS5_IJNSA_ILi8EEESG_EEENS5_IJSG_SC_EEEEEEEvNS4_8identityENS4_23SM90_TMA_LOAD_MULTICASTES1B_vS1C_EENS_8epilogue10collective6detail29Sm90TmaWarpSpecializedAdapterINS1G_15DefaultEpilogueISJ_SK_SK_NS1F_6thread17LinearCombinationISJ_Li1EffLNS1K_9ScaleType4KindE0ELNS_15FloatRoundStyleE2ESJ_EENS1_15EpilogueDefaultEEEEEvvEEEEvNT_6ParamsE,"ax",@progbits
	.align	128
.text._ZN7cutlass13device_kernelINS_4gemm6kernel13GemmUniversalIN4cute5tupleIJiiiiEEENS1_10collective13CollectiveMmaINS1_37MainloopSm90TmaGmmaWarpSpecializedFP8ILi3ENS5_IJNS4_1CILi2EEENSA_ILi1EEESC_EEENS1_32KernelTmaWarpSpecializedPingpongEEENS5_IJNSA_ILi64EEENSA_ILi128EEESG_EEENS_12float_e5m2_tENS5_IJlSC_lEEESJ_SK_NS4_8TiledMMAINS4_8MMA_AtomIJNS4_4SM904GMMA31MMA_64x128x32_F32E5M2E5M2_SS_TNILNSO_7ScaleInE1ELSQ_1EEEEEENS4_6LayoutINS5_IJSC_SC_SC_EEENS5_IJNSA_ILi0EEESV_SV_EEEEENS5_IJNS4_10UnderscoreESY_SY_EEEEENS4_13SM90_TMA_LOADENS4_14ComposedLayoutINS4_7SwizzleILi2ELi4ELi3EEENS4_18smem_ptr_flag_bitsILi8EEENST_INS5_IJNSA_ILi8EEESG_EEENS5_IJSG_SC_EEEEEEEvNS4_8identityENS4_23SM90_TMA_LOAD_MULTICASTES1B_vS1C_EENS_8epilogue10collective6detail29Sm90TmaWarpSpecializedAdapterINS1G_15DefaultEpilogueISJ_SK_SK_NS1F_6thread17LinearCombinationISJ_Li1EffLNS1K_9ScaleType4KindE0ELNS_15FloatRoundStyleE2ESJ_EENS1_15EpilogueDefaultEEEEEvvEEEEvNT_6ParamsE:
        .type           _ZN7cutlass13device_kernelINS_4gemm6kernel13GemmUniversalIN4cute5tupleIJiiiiEEENS1_10collective13CollectiveMmaINS1_37MainloopSm90TmaGmmaWarpSpecializedFP8ILi3ENS5_IJNS4_1CILi2EEENSA_ILi1EEESC_EEENS1_32KernelTmaWarpSpecializedPingpongEEENS5_IJNSA_ILi64EEENSA_ILi128EEESG_EEENS_12float_e5m2_tENS5_IJlSC_lEEESJ_SK_NS4_8TiledMMAINS4_8MMA_AtomIJNS4_4SM904GMMA31MMA_64x128x32_F32E5M2E5M2_SS_TNILNSO_7ScaleInE1ELSQ_1EEEEEENS4_6LayoutINS5_IJSC_SC_SC_EEENS5_IJNSA_ILi0EEESV_SV_EEEEENS5_IJNS4_10UnderscoreESY_SY_EEEEENS4_13SM90_TMA_LOADENS4_14ComposedLayoutINS4_7SwizzleILi2ELi4ELi3EEENS4_18smem_ptr_flag_bitsILi8EEENST_INS5_IJNSA_ILi8EEESG_EEENS5_IJSG_SC_EEEEEEEvNS4_8identityENS4_23SM90_TMA_LOAD_MULTICASTES1B_vS1C_EENS_8epilogue10collective6detail29Sm90TmaWarpSpecializedAdapterINS1G_15DefaultEpilogueISJ_SK_SK_NS1F_6thread17LinearCombinationISJ_Li1EffLNS1K_9ScaleType4KindE0ELNS_15FloatRoundStyleE2ESJ_EENS1_15EpilogueDefaultEEEEEvvEEEEvNT_6ParamsE,@function
        .size           _ZN7cutlass13device_kernelINS_4gemm6kernel13GemmUniversalIN4cute5tupleIJiiiiEEENS1_10collective13CollectiveMmaINS1_37MainloopSm90TmaGmmaWarpSpecializedFP8ILi3ENS5_IJNS4_1CILi2EEENSA_ILi1EEESC_EEENS1_32KernelTmaWarpSpecializedPingpongEEENS5_IJNSA_ILi64EEENSA_ILi128EEESG_EEENS_12float_e5m2_tENS5_IJlSC_lEEESJ_SK_NS4_8TiledMMAINS4_8MMA_AtomIJNS4_4SM904GMMA31MMA_64x128x32_F32E5M2E5M2_SS_TNILNSO_7ScaleInE1ELSQ_1EEEEEENS4_6LayoutINS5_IJSC_SC_SC_EEENS5_IJNSA_ILi0EEESV_SV_EEEEENS5_IJNS4_10UnderscoreESY_SY_EEEEENS4_13SM90_TMA_LOADENS4_14ComposedLayoutINS4_7SwizzleILi2ELi4ELi3EEENS4_18smem_ptr_flag_bitsILi8EEENST_INS5_IJNSA_ILi8EEESG_EEENS5_IJSG_SC_EEEEEEEvNS4_8identityENS4_23SM90_TMA_LOAD_MULTICASTES1B_vS1C_EENS_8epilogue10collective6detail29Sm90TmaWarpSpecializedAdapterINS1G_15DefaultEpilogueISJ_SK_SK_NS1F_6thread17LinearCombinationISJ_Li1EffLNS1K_9ScaleType4KindE0ELNS_15FloatRoundStyleE2ESJ_EENS1_15EpilogueDefaultEEEEEvvEEEEvNT_6ParamsE,(.L_x_206 - _ZN7cutlass13device_kernelINS_4gemm6kernel13GemmUniversalIN4cute5tupleIJiiiiEEENS1_10collective13CollectiveMmaINS1_37MainloopSm90TmaGmmaWarpSpecializedFP8ILi3ENS5_IJNS4_1CILi2EEENSA_ILi1EEESC_EEENS1_32KernelTmaWarpSpecializedPingpongEEENS5_IJNSA_ILi64EEENSA_ILi128EEESG_EEENS_12float_e5m2_tENS5_IJlSC_lEEESJ_SK_NS4_8TiledMMAINS4_8MMA_AtomIJNS4_4SM904GMMA31MMA_64x128x32_F32E5M2E5M2_SS_TNILNSO_7ScaleInE1ELSQ_1EEEEEENS4_6LayoutINS5_IJSC_SC_SC_EEENS5_IJNSA_ILi0EEESV_SV_EEEEENS5_IJNS4_10UnderscoreESY_SY_EEEEENS4_13SM90_TMA_LOADENS4_14ComposedLayoutINS4_7SwizzleILi2ELi4ELi3EEENS4_18smem_ptr_flag_bitsILi8EEENST_INS5_IJNSA_ILi8EEESG_EEENS5_IJSG_SC_EEEEEEEvNS4_8identityENS4_23SM90_TMA_LOAD_MULTICASTES1B_vS1C_EENS_8epilogue10collective6detail29Sm90TmaWarpSpecializedAdapterINS1G_15DefaultEpilogueISJ_SK_SK_NS1F_6thread17LinearCombinationISJ_Li1EffLNS1K_9ScaleType4KindE0ELNS_15FloatRoundStyleE2ESJ_EENS1_15EpilogueDefaultEEEEEvvEEEEvNT_6ParamsE)
        .other          _ZN7cutlass13device_kernelINS_4gemm6kernel13GemmUniversalIN4cute5tupleIJiiiiEEENS1_10collective13CollectiveMmaINS1_37MainloopSm90TmaGmmaWarpSpecializedFP8ILi3ENS5_IJNS4_1CILi2EEENSA_ILi1EEESC_EEENS1_32KernelTmaWarpSpecializedPingpongEEENS5_IJNSA_ILi64EEENSA_ILi128EEESG_EEENS_12float_e5m2_tENS5_IJlSC_lEEESJ_SK_NS4_8TiledMMAINS4_8MMA_AtomIJNS4_4SM904GMMA31MMA_64x128x32_F32E5M2E5M2_SS_TNILNSO_7ScaleInE1ELSQ_1EEEEEENS4_6LayoutINS5_IJSC_SC_SC_EEENS5_IJNSA_ILi0EEESV_SV_EEEEENS5_IJNS4_10UnderscoreESY_SY_EEEEENS4_13SM90_TMA_LOADENS4_14ComposedLayoutINS4_7SwizzleILi2ELi4ELi3EEENS4_18smem_ptr_flag_bitsILi8EEENST_INS5_IJNSA_ILi8EEESG_EEENS5_IJSG_SC_EEEEEEEvNS4_8identityENS4_23SM90_TMA_LOAD_MULTICASTES1B_vS1C_EENS_8epilogue10collective6detail29Sm90TmaWarpSpecializedAdapterINS1G_15DefaultEpilogueISJ_SK_SK_NS1F_6thread17LinearCombinationISJ_Li1EffLNS1K_9ScaleType4KindE0ELNS_15FloatRoundStyleE2ESJ_EENS1_15EpilogueDefaultEEEEEvvEEEEvNT_6ParamsE,@"STO_CUDA_ENTRY STV_DEFAULT"
_ZN7cutlass13device_kernelINS_4gemm6kernel13GemmUniversalIN4cute5tupleIJiiiiEEENS1_10collective13CollectiveMmaINS1_37MainloopSm90TmaGmmaWarpSpecializedFP8ILi3ENS5_IJNS4_1CILi2EEENSA_ILi1EEESC_EEENS1_32KernelTmaWarpSpecializedPingpongEEENS5_IJNSA_ILi64EEENSA_ILi128EEESG_EEENS_12float_e5m2_tENS5_IJlSC_lEEESJ_SK_NS4_8TiledMMAINS4_8MMA_AtomIJNS4_4SM904GMMA31MMA_64x128x32_F32E5M2E5M2_SS_TNILNSO_7ScaleInE1ELSQ_1EEEEEENS4_6LayoutINS5_IJSC_SC_SC_EEENS5_IJNSA_ILi0EEESV_SV_EEEEENS5_IJNS4_10UnderscoreESY_SY_EEEEENS4_13SM90_TMA_LOADENS4_14ComposedLayoutINS4_7SwizzleILi2ELi4ELi3EEENS4_18smem_ptr_flag_bitsILi8EEENST_INS5_IJNSA_ILi8EEESG_EEENS5_IJSG_SC_EEEEEEEvNS4_8identityENS4_23SM90_TMA_LOAD_MULTICASTES1B_vS1C_EENS_8epilogue10collective6detail29Sm90TmaWarpSpecializedAdapterINS1G_15DefaultEpilogueISJ_SK_SK_NS1F_6thread17LinearCombinationISJ_Li1EffLNS1K_9ScaleType4KindE0ELNS_15FloatRoundStyleE2ESJ_EENS1_15EpilogueDefaultEEEEEvvEEEEvNT_6ParamsE:
[----:B------:R-:W-:Y:S01]  /*0000*/  LDC R1, c[0x0][0x28] ;  /* 0x00000a00ff017b82 */ /* 0x000fe20000000800 */
[----:B------:R-:W0:Y:S01]  /*0010*/  S2R R11, SR_TID.X ;  /* 0x00000000000b7919 */ /* 0x000e220000002100 */
[----:B------:R-:W-:Y:S01]  /*0020*/  ELECT P0, URZ, PT ;  /* 0x00000000003f782f */ /* 0x000fe20003800000 */
[----:B------:R-:W-:Y:S01]  /*0030*/  BSSY B0, `(.L_x_0) ;  /* 0x000000f000007945 */ /* 0x000fe20003800000 */
[--C-:B0-----:R-:W-:Y:S02]  /*0040*/  SHF.R.U32.HI R0, RZ, 0x5, R11.reuse ;  /* 0x00000005ff007819 */ /* 0x101fe4000001160b */
[----:B------:R-:W-:-:S03]  /*0050*/  SHF.R.U32.HI R5, RZ, 0x7, R11 ;  /* 0x00000007ff057819 */ /* 0x000fc6000001160b */
[----:B------:R-:W0:Y:S04]  /*0060*/  SHFL.IDX PT, R2, R0, RZ, 0x1f ;  /* 0x00001fff00027589 */ /* 0x000e2800000e0000 */
[----:B------:R1:W2:Y:S01]  /*0070*/  SHFL.IDX PT, R6, R5, RZ, 0x1f ;  /* 0x00001fff05067589 */ /* 0x0002a200000e0000 */
[----:B0-----:R-:W-:-:S13]  /*0080*/  ISETP.NE.OR P0, PT, R2, RZ, !P0 ;  /* 0x000000ff0200720c */ /* 0x001fda0004705670 */
[----:B-12---:R-:W-:Y:S05]  /*0090*/  @P0 BRA `(.L_x_1) ;  /* 0x0000000000200947 */ /* 0x006fea0003800000 */
[----:B------:R-:W-:Y:S02]  /*00a0*/  ULDC.64 UR4, c[0x0][0x198] ;  /* 0x0000660000047ab9 */ /* 0x000fe40000000a00 */
[----:B------:R-:W-:Y:S02]  /*00b0*/  UIADD3 UR6, UP0, UR4, 0xf0, URZ ;  /* 0x000000f004067890 */ /* 0x000fe4000ff1e03f */
[----:B------:R-:W-:Y:S02]  /*00c0*/  UIADD3 UR4, UP1, UR4, 0x1f0, URZ ;  /* 0x000001f004047890 */ /* 0x000fe4000ff3e03f */
[----:B------:R-:W-:Y:S02]  /*00d0*/  UIADD3.X UR7, URZ, UR5, URZ, UP0, !UPT ;  /* 0x000000053f077290 */ /* 0x000fe400087fe43f */
[----:B------:R-:W-:-:S07]  /*00e0*/  UIADD3.X UR5, URZ, UR5, URZ, UP1, !UPT ;  /* 0x000000053f057290 */ /* 0x000fce0008ffe43f */
[----:B------:R0:W-:Y:S02]  /*00f0*/  UTMACCTL.PF [UR6] ;  /* 0x00000000060079b9 */ /* 0x0001e40008040000 */
[----:B------:R0:W-:Y:S02]  /*0100*/  UTMACCTL.PF [UR4] ;  /* 0x00000000040079b9 */ /* 0x0001e40008040000 */
[----:B0-----:R-:W-:Y:S01]  /*0110*/  NOP ;  /* 0x0000000000007918 */ /* 0x001fe20000000000 */
.L_x_1:
[----:B------:R-:W-:Y:S05]  /*0120*/  BSYNC B0 ;  /* 0x0000000000007941 */ /* 0x000fea0003800000 */
.L_x_0:
[----:B------:R-:W0:Y:S02]  /*0130*/  SHFL.IDX PT, R7, R0, RZ, 0x1f ;  /* 0x00001fff00077589 */ /* 0x000e2400000e0000 */
[----:B0-----:R-:W-:-:S13]  /*0140*/  ISETP.NE.AND P0, PT, R7, RZ, PT ;  /* 0x000000ff0700720c */ /* 0x001fda0003f05270 */
[----:B------:R-:W-:Y:S05]  /*0150*/  @P0 BRA `(.L_x_2) ;  /* 0x0000000000500947 */ /* 0x000fea0003800000 */
[----:B------:R-:W0:Y:S01]  /*0160*/  S2UR UR8, SR_CgaCtaId ;  /* 0x00000000000879c3 */ /* 0x000e220000008800 */
[----:B------:R-:W-:Y:S01]  /*0170*/  UMOV UR4, 0x400 ;  /* 0x0000040000047882 */ /* 0x000fe20000000000 */
[----:B------:R-:W-:Y:S01]  /*0180*/  UMOV UR5, 0x1 ;  /* 0x0000000100057882 */ /* 0x000fe20000000000 */
[----:B------:R-:W-:Y:S01]  /*0190*/  UMOV UR6, 0x2 ;  /* 0x0000000200067882 */ /* 0x000fe20000000000 */
[----:B------:R-:W-:Y:S01]  /*01a0*/  ELECT P0, URZ, PT ;  /* 0x00000000003f782f */ /* 0x000fe20003800000 */
[----:B------:R-:W-:-:S04]  /*01b0*/  UIADD3 UR6, -UR6, 0x100000, URZ ;  /* 0x0010000006067890 */ /* 0x000fc8000fffe13f */
[----:B------:R-:W-:Y:S02]  /*01c0*/  USHF.L.U32 UR7, UR6, 0xb, URZ ;  /* 0x0000000b06077899 */ /* 0x000fe4000800063f */
[----:B------:R-:W-:Y:S02]  /*01d0*/  USHF.L.U32 UR6, UR6, 0x1, URZ ;  /* 0x0000000106067899 */ /* 0x000fe4000800063f */
[----:B0-----:R-:W-:Y:S02]  /*01e0*/  ULEA UR8, UR8, UR4, 0x18 ;  /* 0x0000000408087291 */ /* 0x001fe4000f8ec03f */
[----:B------:R-:W-:-:S04]  /*01f0*/  UIADD3 UR4, -UR5, 0x100000, URZ ;  /* 0x0010000005047890 */ /* 0x000fc8000fffe13f */
[----:B------:R-:W-:Y:S02]  /*0200*/  USHF.L.U32 UR5, UR4, 0xb, URZ ;  /* 0x0000000b04057899 */ /* 0x000fe4000800063f */
[----:B------:R-:W-:Y:S01]  /*0210*/  USHF.L.U32 UR4, UR4, 0x1, URZ ;  /* 0x0000000104047899 */ /* 0x000fe2000800063f */
[----:B------:R-:W0:Y:S11]  /*0220*/  FENCE.VIEW.ASYNC.S ;  /* 0x00000000000073c6 */ /* 0x000e360000000000 */
[----:B0-----:R0:W1:Y:S01]  /*0230*/  SYNCS.EXCH.64 URZ, [UR8], UR4 ;  /* 0x00000004083f75b2 */ /* 0x0010620008000100 */
[----:B------:R0:W2:Y:S01]  /*0240*/  SYNCS.EXCH.64 URZ, [UR8+0x18], UR6 ;  /* 0x00001806083f75b2 */ /* 0x0000a20008000100 */
[----:B------:R0:W3:Y:S01]  /*0250*/  SYNCS.EXCH.64 URZ, [UR8+0x8], UR4 ;  /* 0x00000804083f75b2 */ /* 0x0000e20008000100 */
[----:B------:R0:W4:Y:S01]  /*0260*/  SYNCS.EXCH.64 URZ, [UR8+0x20], UR6 ;  /* 0x00002006083f75b2 */ /* 0x0001220008000100 */
[----:B------:R0:W0:Y:S01]  /*0270*/  SYNCS.EXCH.64 URZ, [UR8+0x10], UR4 ;  /* 0x00001004083f75b2 */ /* 0x0000220008000100 */
[----:B------:R0:W0:Y:S01]  /*0280*/  SYNCS.EXCH.64 URZ, [UR8+0x28], UR6 ;  /* 0x00002806083f75b2 */ /* 0x0000220008000100 */
[----:B------:R-:W-:Y:S01]  /*0290*/  NOP ;  /* 0x0000000000007918 */ /* 0x000fe20000000000 */
.L_x_2:
[----:B------:R-:W5:Y:S01]  /*02a0*/  SHFL.IDX PT, R3, R0, RZ, 0x1f ;  /* 0x00001fff00037589 */ /* 0x000f6200000e0000 */
[----:B------:R-:W-:Y:S01]  /*02b0*/  SHF.R.S32.HI R4, RZ, 0x1f, R11 ;  /* 0x0000001fff047819 */ /* 0x000fe2000001140b */
[----:B------:R-:W1:Y:S01]  /*02c0*/  S2UR UR12, SR_CTAID.X ;  /* 0x00000000000c79c3 */ /* 0x000e620000002500 */
[----:B------:R-:W-:Y:S01]  /*02d0*/  ELECT P0, URZ, PT ;  /* 0x00000000003f782f */ /* 0x000fe20003800000 */
[----:B------:R1:W2:Y:S01]  /*02e0*/  SHFL.IDX PT, R8, R0, RZ, 0x1f ;  /* 0x00001fff00087589 */ /* 0x0002a200000e0000 */
[----:B------:R-:W-:Y:S02]  /*02f0*/  LEA.HI R4, R4, R11, RZ, 0x7 ;  /* 0x0000000b04047211 */ /* 0x000fe400078f38ff */
[----:B------:R-:W-:Y:S01]  /*0300*/  ELECT P1, URZ, PT ;  /* 0x00000000003f782f */ /* 0x000fe20003820000 */
[----:B------:R-:W-:Y:S01]  /*0310*/  NOP ;  /* 0x0000000000007918 */ /* 0x000fe20000000000 */
[----:B------:R-:W3:Y:S01]  /*0320*/  S2R R16, SR_CTAID.Y ;  /* 0x0000000000107919 */ /* 0x000ee20000002600 */
[----:B------:R-:W-:Y:S01]  /*0330*/  LOP3.LUT R4, R4, 0xffffff80, RZ, 0xc0, !PT ;  /* 0xffffff8004047812 */ /* 0x000fe200078ec0ff */
[----:B0-----:R-:W-:Y:S01]  /*0340*/  ULDC UR4, c[0x0][0x150] ;  /* 0x0000540000047ab9 */ /* 0x001fe20000000800 */
[----:B------:R-:W0:Y:S01]  /*0350*/  LDC R12, c[0x0][0x144] ;  /* 0x00005100ff0c7b82 */ /* 0x000e220000000800 */
[----:B------:R4:W0:Y:S01]  /*0360*/  SHFL.IDX PT, R14, R5, RZ, 0x1f ;  /* 0x00001fff050e7589 */ /* 0x00082200000e0000 */
[----:B------:R-:W-:Y:S01]  /*0370*/  UMOV UR11, 0x80 ;  /* 0x00000080000b7882 */ /* 0x000fe20000000000 */
[----:B------:R-:W-:Y:S01]  /*0380*/  IMAD.IADD R10, R11, 0x1, -R4 ;  /* 0x000000010b0a7824 */ /* 0x000fe200078e0a04 */
[----:B------:R-:W-:Y:S01]  /*0390*/  NOP ;  /* 0x0000000000007918 */ /* 0x000fe20000000000 */
[C---:B------:R-:W-:Y:S01]  /*03a0*/  VIADD R38, R6.reuse, 0xffffffff ;  /* 0xffffffff06267836 */ /* 0x040fe20000000000 */
[----:B------:R-:W-:-:S02]  /*03b0*/  ISETP.NE.AND P4, PT, R6, RZ, PT ;  /* 0x000000ff0600720c */ /* 0x000fc40003f85270 */
[----:B------:R-:W-:Y:S01]  /*03c0*/  SHF.R.S32.HI R19, RZ, 0x1f, R10 ;  /* 0x0000001fff137819 */ /* 0x000fe2000001140a */
[----:B------:R-:W0:Y:S01]  /*03d0*/  LDC R13, c[0x0][0x140] ;  /* 0x00005000ff0d7b82 */ /* 0x000e220000000800 */
[----:B------:R-:W-:Y:S02]  /*03e0*/  ISETP.GE.U32.AND P6, PT, R38, 0x2, PT ;  /* 0x000000022600780c */ /* 0x000fe40003fc6070 */
[----:B-----5:R-:W-:Y:S02]  /*03f0*/  ISETP.NE.OR P0, PT, R3, RZ, !P0 ;  /* 0x000000ff0300720c */ /* 0x020fe40004705670 */
[----:B------:R-:W-:Y:S02]  /*0400*/  LEA.HI R3, R19, R10, RZ, 0x3 ;  /* 0x0000000a13037211 */ /* 0x000fe400078f18ff */
[----:B-1----:R-:W-:Y:S01]  /*0410*/  I2FP.F32.U32 R4, UR12 ;  /* 0x0000000c00047c45 */ /* 0x002fe20008201000 */
[----:B------:R-:W1:Y:S01]  /*0420*/  LDC R27, c[0x0][0x148] ;  /* 0x00005200ff1b7b82 */ /* 0x000e620000000800 */
[----:B------:R-:W-:-:S02]  /*0430*/  SHF.R.S32.HI R0, RZ, 0x3, R3 ;  /* 0x00000003ff007819 */ /* 0x000fc40000011403 */
[----:B--2---:R-:W-:Y:S01]  /*0440*/  ISETP.NE.OR P1, PT, R8, RZ, !P1 ;  /* 0x000000ff0800720c */ /* 0x004fe20004f25670 */
[----:B------:R-:W-:Y:S01]  /*0450*/  FMUL R9, R4, UR4 ;  /* 0x0000000404097c20 */ /* 0x000fe20008400000 */
[----:B------:R-:W-:Y:S01]  /*0460*/  SHF.R.S32.HI R3, RZ, 0x1f, R3 ;  /* 0x0000001fff037819 */ /* 0x000fe20000011403 */
[----:B------:R-:W-:Y:S01]  /*0470*/  ULDC UR4, c[0x0][0x154] ;  /* 0x0000550000047ab9 */ /* 0x000fe20000000800 */
[----:B------:R-:W-:Y:S01]  /*0480*/  SHF.R.S32.HI R8, RZ, 0x1f, R7 ;  /* 0x0000001fff087819 */ /* 0x000fe20000011407 */
[----:B------:R-:W-:Y:S01]  /*0490*/  VOTEU.ALL UP1, P0 ;  /* 0x00000000003f7886 */ /* 0x000fe20000020000 */
[----:B------:R-:W-:Y:S01]  /*04a0*/  LEA.HI R4, R3, R0, RZ, 0x2 ;  /* 0x0000000003047211 */ /* 0x000fe200078f10ff */
[----:B------:R-:W2:Y:S01]  /*04b0*/  F2I.U32.TRUNC.NTZ R9, R9 ;  /* 0x0000000900097305 */ /* 0x000ea2000020f000 */
[----:B------:R-:W-:Y:S01]  /*04c0*/  LEA.HI R8, R8, R7, RZ, 0x2 ;  /* 0x0000000708087211 */ /* 0x000fe200078f10ff */
[----:B------:R-:W-:Y:S01]  /*04d0*/  VOTEU.ALL UP0, P0 ;  /* 0x00000000003f7886 */ /* 0x000fe20000000000 */
[----:B------:R-:W-:Y:S01]  /*04e0*/  SHF.R.S32.HI R3, RZ, 0x1f, R2 ;  /* 0x0000001fff037819 */ /* 0x000fe20000011402 */
[----:B------:R-:W5:Y:S01]  /*04f0*/  @!UP1 S2UR UR7, SR_CgaCtaId ;  /* 0x00000000000799c3 */ /* 0x000f620000008800 */
[----:B----4-:R-:W-:Y:S01]  /*0500*/  LOP3.LUT R5, R4, 0xfffffffc, RZ, 0xc0, !PT ;  /* 0xfffffffc04057812 */ /* 0x010fe200078ec0ff */
[----:B------:R-:W-:Y:S01]  /*0510*/  VOTEU.ALL UP2, P1 ;  /* 0x00000000003f7886 */ /* 0x000fe20000840000 */
[----:B------:R-:W-:Y:S01]  /*0520*/  LOP3.LUT R8, R8, 0x3ffffffc, RZ, 0xc0, !PT ;  /* 0x3ffffffc08087812 */ /* 0x000fe200078ec0ff */
[----:B------:R-:W-:Y:S01]  /*0530*/  @!UP1 UMOV UR6, 0x400 ;  /* 0x0000040000069882 */ /* 0x000fe20000000000 */
[----:B------:R-:W-:Y:S01]  /*0540*/  LEA.HI R3, R3, R2, RZ, 0x2 ;  /* 0x0000000203037211 */ /* 0x000fe200078f10ff */
[----:B------:R-:W-:Y:S01]  /*0550*/  IMAD.IADD R5, R0, 0x1, -R5 ;  /* 0x0000000100057824 */ /* 0x000fe200078e0a05 */
[----:B------:R-:W-:Y:S01]  /*0560*/  @!UP2 UMOV UR9, 0x400 ;  /* 0x000004000009a882 */ /* 0x000fe20000000000 */
[----:B------:R-:W-:Y:S01]  /*0570*/  IMAD.IADD R8, R7, 0x1, -R8 ;  /* 0x0000000107087824 */ /* 0x000fe200078e0a08 */
[----:B------:R-:W-:Y:S01]  /*0580*/  LOP3.LUT R3, R3, 0xfffffffc, RZ, 0xc0, !PT ;  /* 0xfffffffc03037812 */ /* 0x000fe200078ec0ff */
[----:B------:R-:W4:Y:S01]  /*0590*/  @!UP2 S2UR UR10, SR_CgaCtaId ;  /* 0x00000000000aa9c3 */ /* 0x000f220000008800 */
[----:B--2---:R-:W-:Y:S01]  /*05a0*/  IMAD.MOV R9, RZ, RZ, -R9 ;  /* 0x000000ffff097224 */ /* 0x004fe200078e0a09 */
[----:B------:R-:W-:Y:S01]  /*05b0*/  VOTEU.ALL UP3, P1 ;  /* 0x00000000003f7886 */ /* 0x000fe20000860000 */
[----:B------:R-:W-:Y:S01]  /*05c0*/  IMAD R5, R8, 0x4, R5 ;  /* 0x0000000408057824 */ /* 0x000fe200078e0205 */
[----:B------:R-:W-:Y:S01]  /*05d0*/  VOTEU.ALL UP4, P1 ;  /* 0x00000000003f7886 */ /* 0x000fe20000880000 */
[----:B------:R-:W-:Y:S01]  /*05e0*/  IMAD.IADD R18, R2, 0x1, -R3 ;  /* 0x0000000102127824 */ /* 0x000fe200078e0a03 */
[----:B---3--:R-:W-:Y:S01]  /*05f0*/  I2FP.F32.U32 R2, R16 ;  /* 0x0000001000027245 */ /* 0x008fe20000201000 */
[----:B0-----:R-:W-:Y:S01]  /*0600*/  IMAD R25, R12, R9, UR12 ;  /* 0x0000000c0c197e24 */ /* 0x001fe2000f8e0209 */
[C---:B------:R-:W-:Y:S01]  /*0610*/  LEA.HI R0, R5.reuse, R5, RZ, 0x1 ;  /* 0x0000000505007211 */ /* 0x040fe200078f08ff */
[C---:B------:R-:W-:Y:S01]  /*0620*/  IMAD.SHL.U32 R12, R5.reuse, 0x4, RZ ;  /* 0x00000004050c7824 */ /* 0x040fe200078e00ff */
[----:B------:R-:W-:Y:S01]  /*0630*/  VOTEU.ALL UP5, P1 ;  /* 0x00000000003f7886 */ /* 0x000fe200008a0000 */
[----:B------:R-:W-:Y:S01]  /*0640*/  FMUL R2, R2, UR4 ;  /* 0x0000000402027c20 */ /* 0x000fe20008400000 */
[----:B------:R-:W-:Y:S01]  /*0650*/  LOP3.LUT R0, R0, 0xfffffffe, RZ, 0xc0, !PT ;  /* 0xfffffffe00007812 */ /* 0x000fe200078ec0ff */
[----:B------:R-:W-:Y:S01]  /*0660*/  UMOV UR4, 0x20 ;  /* 0x0000002000047882 */ /* 0x000fe20000000000 */
[----:B-----5:R-:W-:Y:S01]  /*0670*/  @!UP1 ULEA UR8, UR7, UR6, 0x18 ;  /* 0x0000000607089291 */ /* 0x020fe2000f8ec03f */
[----:B------:R-:W-:Y:S01]  /*0680*/  LOP3.LUT R12, R5, 0xc, R12, 0x78, !PT ;  /* 0x0000000c050c7812 */ /* 0x000fe200078e780c */
[----:B------:R-:W-:-:S04]  /*0690*/  @!UP1 UIADD3 UR4, -UR4, 0x100000, URZ ;  /* 0x0010000004049890 */ /* 0x000fc8000fffe13f */
[----:B------:R-:W-:Y:S02]  /*06a0*/  @!UP1 USHF.L.U32 UR5, UR4, 0xb, URZ ;  /* 0x0000000b04059899 */ /* 0x000fe4000800063f */
[----:B------:R-:W-:Y:S01]  /*06b0*/  @!UP1 USHF.L.U32 UR4, UR4, 0x1, URZ ;  /* 0x0000000104049899 */ /* 0x000fe2000800063f */
[----:B------:R-:W-:Y:S01]  /*06c0*/  IMAD.IADD R0, R5, 0x1, -R0 ;  /* 0x0000000105007824 */ /* 0x000fe200078e0a00 */
[----:B------:R-:W0:Y:S01]  /*06d0*/  F2I.U32.TRUNC.NTZ R2, R2 ;  /* 0x0000000200027305 */ /* 0x000e22000020f000 */
[----:B------:R-:W-:-:S04]  /*06e0*/  @!UP2 UIADD3 UR6, -UR11, 0x100000, URZ ;  /* 0x001000000b06a890 */ /* 0x000fc8000fffe13f */
[----:B------:R-:W-:Y:S02]  /*06f0*/  @!UP2 USHF.L.U32 UR7, UR6, 0xb, URZ ;  /* 0x0000000b0607a899 */ /* 0x000fe4000800063f */
[----:B------:R-:W-:Y:S01]  /*0700*/  @!UP2 USHF.L.U32 UR6, UR6, 0x1, URZ ;  /* 0x000000010606a899 */ /* 0x000fe2000800063f */
[----:B------:R-:W-:Y:S01]  /*0710*/  ISETP.EQ.U32.AND P3, PT, R13, 0x1, PT ;  /* 0x000000010d00780c */ /* 0x000fe20003f62070 */
[----:B------:R-:W-:Y:S01]  /*0720*/  VOTEU.ALL UP1, P0 ;  /* 0x00000000003f7886 */ /* 0x000fe20000020000 */
[----:B------:R-:W-:Y:S01]  /*0730*/  ISETP.NE.AND P2, PT, R0, R25, PT ;  /* 0x000000190000720c */ /* 0x000fe20003f45270 */
[----:B------:R-:W-:Y:S01]  /*0740*/  IMAD.MOV.U32 R13, RZ, RZ, 0x1 ;  /* 0x00000001ff0d7424 */ /* 0x000fe200078e00ff */
[----:B----4-:R-:W-:Y:S01]  /*0750*/  @!UP2 ULEA UR9, UR10, UR9, 0x18 ;  /* 0x000000090a09a291 */ /* 0x010fe2000f8ec03f */
[----:B------:R-:W-:Y:S01]  /*0760*/  LOP3.LUT P0, RZ, R10, 0x7, RZ, 0xc0, !PT ;  /* 0x000000070aff7812 */ /* 0x000fe2000780c0ff */
[----:B------:R-:W-:Y:S01]  /*0770*/  VOTEU.ALL UP2, P1 ;  /* 0x00000000003f7886 */ /* 0x000fe20000840000 */
[----:B------:R-:W-:Y:S01]  /*0780*/  ISETP.NE.AND P1, PT, R18, 0x3, PT ;  /* 0x000000031200780c */ /* 0x000fe20003f25270 */
[----:B------:R-:W2:Y:S02]  /*0790*/  FENCE.VIEW.ASYNC.S ;  /* 0x00000000000073c6 */ /* 0x000ea40000000000 */
[----:B--2---:R2:W3:Y:S01]  /*07a0*/  @!UP0 SYNCS.EXCH.64 URZ, [UR8+0x60], UR4 ;  /* 0x00006004083f85b2 */ /* 0x0044e20008000100 */
[----:B------:R-:W-:-:S02]  /*07b0*/  ISETP.LT.U32.AND P0, PT, R12, 0x2, !P0 ;  /* 0x000000020c00780c */ /* 0x000fc40004701070 */
[----:B------:R-:W-:Y:S01]  /*07c0*/  ISETP.EQ.OR P1, PT, R18, RZ, !P1 ;  /* 0x000000ff1200720c */ /* 0x000fe20004f22670 */
[----:B0-----:R-:W-:Y:S01]  /*07d0*/  IMAD.MOV R24, RZ, RZ, -R2 ;  /* 0x000000ffff187224 */ /* 0x001fe200078e0a02 */
[----:B------:R-:W-:Y:S02]  /*07e0*/  R2UR UR15, R14 ;  /* 0x000000000e0f72ca */ /* 0x000fe400000e0000 */
[----:B------:R-:W-:Y:S01]  /*07f0*/  @P2 LEA.HI R0, R12, R12, RZ, 0x1 ;  /* 0x0000000c0c002211 */ /* 0x000fe200078f08ff */
[----:B-1----:R-:W-:Y:S01]  /*0800*/  IMAD R3, R27, R24, R16 ;  /* 0x000000181b037224 */ /* 0x002fe200078e0210 */
[----:B------:R-:W-:Y:S02]  /*0810*/  ISETP.EQ.AND P1, PT, R6, RZ, P1 ;  /* 0x000000ff0600720c */ /* 0x000fe40000f22270 */
[----:B------:R-:W-:Y:S02]  /*0820*/  @P2 SHF.R.S32.HI R0, RZ, 0x1, R0 ;  /* 0x00000001ff002819 */ /* 0x000fe40000011400 */
[----:B------:R-:W-:Y:S01]  /*0830*/  SEL R7, RZ, 0x1, !P1 ;  /* 0x00000001ff077807 */ /* 0x000fe20004800000 */
[----:B------:R2:W0:Y:S01]  /*0840*/  @!UP1 SYNCS.EXCH.64 URZ, [UR8+0x68], UR4 ;  /* 0x00006804083f95b2 */ /* 0x0004220008000100 */
[----:B------:R-:W-:Y:S01]  /*0850*/  @P2 ISETP.NE.AND P5, PT, R0, R3, PT ;  /* 0x000000030000220c */ /* 0x000fe20003fa5270 */
[----:B------:R-:W-:Y:S01]  /*0860*/  NOP ;  /* 0x0000000000007918 */ /* 0x000fe20000000000 */
[----:B------:R-:W-:-:S02]  /*0870*/  SEL R0, RZ, 0x1, !P0 ;  /* 0x00000001ff007807 */ /* 0x000fc40004000000 */
[----:B------:R-:W-:Y:S02]  /*0880*/  @P2 SEL R13, RZ, 0x1, P5 ;  /* 0x00000001ff0d2807 */ /* 0x000fe40002800000 */
[----:B------:R-:W-:Y:S02]  /*0890*/  SEL R7, R7, 0x2, P6 ;  /* 0x0000000207077807 */ /* 0x000fe40003000000 */
[----:B------:R-:W-:Y:S01]  /*08a0*/  LOP3.LUT R13, R13, R0, RZ, 0xc0, !PT ;  /* 0x000000000d0d7212 */ /* 0x000fe200078ec0ff */
[----:B------:R2:W1:Y:S01]  /*08b0*/  @!UP2 SYNCS.EXCH.64 URZ, [UR9+0x40], UR6 ;  /* 0x00004006093fa5b2 */ /* 0x0004620008000100 */
[----:B------:R2:W4:Y:S01]  /*08c0*/  @!UP3 SYNCS.EXCH.64 URZ, [UR9+0x48], UR6 ;  /* 0x00004806093fb5b2 */ /* 0x0005220008000100 */
[----:B------:R2:W0:Y:S01]  /*08d0*/  @!UP4 SYNCS.EXCH.64 URZ, [UR9+0x50], UR6 ;  /* 0x00005006093fc5b2 */ /* 0x0004220008000100 */
[----:B------:R2:W0:Y:S01]  /*08e0*/  @!UP5 SYNCS.EXCH.64 URZ, [UR9+0x58], UR6 ;  /* 0x00005806093fd5b2 */ /* 0x0004220008000100 */
[----:B------:R-:W-:Y:S01]  /*08f0*/  NOP ;  /* 0x0000000000007918 */ /* 0x000fe20000000000 */
[----:B--23--:R-:W-:Y:S05]  /*0900*/  @!P3 BRA `(.L_x_3) ;  /* 0x000000000008b947 */ /* 0x00cfea0003800000 */
[----:B01--4-:R-:W-:Y:S01]  /*0910*/  UCGABAR_ARV ;  /* 0x00000000000079c7 */ /* 0x013fe20008000000 */
[----:B------:R-:W-:Y:S05]  /*0920*/  BRA `(.L_x_4) ;  /* 0x0000000000047947 */ /* 0x000fea0003800000 */
.L_x_3:
[----:B01--4-:R-:W-:Y:S01]  /*0930*/  NOP ;  /* 0x0000000000007918 */ /* 0x013fe20000000000 */
.L_x_4:
[----:B------:R-:W-:Y:S01]  /*0940*/  ULDC.64 UR4, c[0x0][0x598] ;  /* 0x0001660000047ab9 */ /* 0x000fe20000000a00 */
[----:B------:R-:W-:Y:S01]  /*0950*/  ULDC.64 UR18, c[0x0][0x208] ;  /* 0x0000820000127ab9 */ /* 0x000fe20000000a00 */
[----:B------:R-:W-:-:S04]  /*0960*/  ISETP.NE.U32.AND P0, PT, RZ, UR4, PT ;  /* 0x00000004ff007c0c */ /* 0x000fc8000bf05070 */
[----:B------:R-:W-:-:S13]  /*0970*/  ISETP.NE.AND.EX P0, PT, RZ, UR5, PT, P0 ;  /* 0x00000005ff007c0c */ /* 0x000fda000bf05300 */
[----:B------:R-:W-:Y:S05]  /*0980*/  @!P0 BRA `(.L_x_5) ;  /* 0x00000000001c8947 */ /* 0x000fea0003800000 */
[----:B------:R-:W0:Y:S02]  /*0990*/  LDC.64 R2, c[0x0][0x598] ;  /* 0x00016600ff027b82 */ /* 0x000e240000000a00 */
[----:B0-----:R-:W2:Y:S02]  /*09a0*/  LDG.E.64 R2, desc[UR18][R2.64] ;  /* 0x0000001202027981 */ /* 0x001ea4000c1e1b00 */
[----:B--2---:R-:W-:-:S04]  /*09b0*/  ISETP.NE.U32.AND P0, PT, R2, RZ, PT ;  /* 0x000000ff0200720c */ /* 0x004fc80003f05070 */
[----:B------:R-:W-:-:S13]  /*09c0*/  ISETP.NE.AND.EX P0, PT, R3, RZ, PT, P0 ;  /* 0x000000ff0300720c */ /* 0x000fda0003f05300 */
[----:B------:R-:W-:Y:S05]  /*09d0*/  @!P0 BRA `(.L_x_5) ;  /* 0x0000000000088947 */ /* 0x000fea0003800000 */
[----:B------:R0:W5:Y:S01]  /*09e0*/  LD.E R14, desc[UR18][R2.64] ;  /* 0x00000012020e7980 */ /* 0x000162000c101900 */
[----:B------:R-:W-:Y:S05]  /*09f0*/  BRA `(.L_x_6) ;  /* 0x0000000000207947 */ /* 0x000fea0003800000 */
.L_x_5:
[----:B------:R-:W-:Y:S02]  /*0a00*/  ULDC.64 UR4, c[0x0][0x588] ;  /* 0x0001620000047ab9 */ /* 0x000fe40000000a00 */
[----:B------:R-:W-:-:S04]  /*0a10*/  ISETP.NE.U32.AND P0, PT, RZ, UR4, PT ;  /* 0x00000004ff007c0c */ /* 0x000fc8000bf05070 */
[----:B------:R-:W-:-:S13]  /*0a20*/  ISETP.NE.AND.EX P0, PT, RZ, UR5, PT, P0 ;  /* 0x00000005ff007c0c */ /* 0x000fda000bf05300 */
[----:B------:R-:W-:Y:S05]  /*0a30*/  @!P0 BRA `(.L_x_7) ;  /* 0x00000000000c8947 */ /* 0x000fea0003800000 */
[----:B------:R-:W0:Y:S02]  /*0a40*/  LDC.64 R14, c[0x0][0x588] ;  /* 0x00016200ff0e7b82 */ /* 0x000e240000000a00 */
[----:B0-----:R1:W5:Y:S01]  /*0a50*/  LDG.E R14, desc[UR18][R14.64] ;  /* 0x000000120e0e7981 */ /* 0x001362000c1e1900 */
[----:B------:R-:W-:Y:S05]  /*0a60*/  BRA `(.L_x_6) ;  /* 0x0000000000047947 */ /* 0x000fea0003800000 */
.L_x_7:
[----:B------:R-:W2:Y:S02]  /*0a70*/  LDC R14, c[0x0][0x580] ;  /* 0x00016000ff0e7b82 */ /* 0x000ea40000000800 */
.L_x_6:
[----:B------:R-:W-:Y:S02]  /*0a80*/  ULDC.64 UR4, c[0x0][0x5a0] ;  /* 0x0001680000047ab9 */ /* 0x000fe40000000a00 */
[----:B------:R-:W-:-:S04]  /*0a90*/  ISETP.NE.U32.AND P0, PT, RZ, UR4, PT ;  /* 0x00000004ff007c0c */ /* 0x000fc8000bf05070 */
[----:B------:R-:W-:-:S13]  /*0aa0*/  ISETP.NE.AND.EX P0, PT, RZ, UR5, PT, P0 ;  /* 0x00000005ff007c0c */ /* 0x000fda000bf05300 */
[----:B------:R-:W-:Y:S05]  /*0ab0*/  @!P0 BRA `(.L_x_8) ;  /* 0x00000000001c8947 */ /* 0x000fea0003800000 */
[----:B0-----:R-:W0:Y:S02]  /*0ac0*/  LDC.64 R2, c[0x0][0x5a0] ;  /* 0x00016800ff027b82 */ /* 0x001e240000000a00 */
[----:B0-----:R-:W3:Y:S02]  /*0ad0*/  LDG.E.64 R2, desc[UR18][R2.64] ;  /* 0x0000001202027981 */ /* 0x001ee4000c1e1b00 */
[----:B---3--:R-:W-:-:S04]  /*0ae0*/  ISETP.NE.U32.AND P0, PT, R2, RZ, PT ;  /* 0x000000ff0200720c */ /* 0x008fc80003f05070 */
[----:B------:R-:W-:-:S13]  /*0af0*/  ISETP.NE.AND.EX P0, PT, R3, RZ, PT, P0 ;  /* 0x000000ff0300720c */ /* 0x000fda0003f05300 */
[----:B------:R-:W-:Y:S05]  /*0b00*/  @!P0 BRA `(.L_x_8) ;  /* 0x0000000000088947 */ /* 0x000fea0003800000 */
[----:B-1----:R0:W5:Y:S01]  /*0b10*/  LD.E R15, desc[UR18][R2.64] ;  /* 0x00000012020f7980 */ /* 0x002162000c101900 */
[----:B------:R-:W-:Y:S05]  /*0b20*/  BRA `(.L_x_9) ;  /* 0x0000000000207947 */ /* 0x000fea0003800000 */
.L_x_8:
[----:B------:R-:W-:Y:S02]  /*0b30*/  ULDC.64 UR4, c[0x0][0x590] ;  /* 0x0001640000047ab9 */ /* 0x000fe40000000a00 */
[----:B------:R-:W-:-:S04]  /*0b40*/  ISETP.NE.U32.AND P0, PT, RZ, UR4, PT ;  /* 0x00000004ff007c0c */ /* 0x000fc8000bf05070 */
[----:B------:R-:W-:-:S13]  /*0b50*/  ISETP.NE.AND.EX P0, PT, RZ, UR5, PT, P0 ;  /* 0x00000005ff007c0c */ /* 0x000fda000bf05300 */
[----:B------:R-:W-:Y:S05]  /*0b60*/  @!P0 BRA `(.L_x_10) ;  /* 0x00000000000c8947 */ /* 0x000fea0003800000 */
[----:B0-----:R-:W1:Y:S02]  /*0b70*/  LDC.64 R2, c[0x0][0x590] ;  /* 0x00016400ff027b82 */ /* 0x001e640000000a00 */
[----:B-1----:R1:W5:Y:S01]  /*0b80*/  LDG.E R15, desc[UR18][R2.64] ;  /* 0x00000012020f7981 */ /* 0x002362000c1e1900 */
[----:B------:R-:W-:Y:S05]  /*0b90*/  BRA `(.L_x_9) ;  /* 0x0000000000047947 */ /* 0x000fea0003800000 */
.L_x_10:
[----:B-1----:R-:W3:Y:S02]  /*0ba0*/  LDC R15, c[0x0][0x584] ;  /* 0x00016100ff0f7b82 */ /* 0x002ee40000000800 */
.L_x_9:
[----:B------:R-:W4:Y:S01]  /*0bb0*/  LDC R0, c[0x0][0x65c] ;  /* 0x00019700ff007b82 */ /* 0x000f220000000800 */
[----:B------:R-:W-:Y:S01]  /*0bc0*/  ULDC UR8, c[0x0][0x28c] ;  /* 0x0000a30000087ab9 */ /* 0x000fe20000000800 */
[----:B------:R-:W-:Y:S01]  /*0bd0*/  ISETP.NE.AND P0, PT, R6, 0x2, PT ;  /* 0x000000020600780c */ /* 0x000fe20003f05270 */
[----:B------:R-:W-:Y:S01]  /*0be0*/  UIADD3 UR8, UR8, 0x3f, URZ ;  /* 0x0000003f08087890 */ /* 0x000fe2000fffe03f */
[----:B------:R-:W-:Y:S01]  /*0bf0*/  IMAD.U32 R4, RZ, RZ, UR12 ;  /* 0x0000000cff047e24 */ /* 0x000fe2000f8e00ff */
[----:B------:R-:W-:Y:S01]  /*0c00*/  UMOV UR4, URZ ;  /* 0x0000003f00047c82 */ /* 0x000fe20008000000 */
[----:B------:R-:W-:Y:S01]  /*0c10*/  UMOV UR5, URZ ;  /* 0x0000003f00057c82 */ /* 0x000fe20008000000 */
[----:B------:R-:W-:-:S04]  /*0c20*/  USHF.R.S32.HI UR9, URZ, 0x1f, UR8 ;  /* 0x0000001f3f097899 */ /* 0x000fc80008011408 */
[----:B------:R-:W-:-:S04]  /*0c30*/  ULEA.HI UR9, UR9, UR8, URZ, 0x6 ;  /* 0x0000000809097291 */ /* 0x000fc8000f8f303f */
[----:B------:R-:W-:Y:S01]  /*0c40*/  USHF.R.S32.HI UR13, URZ, 0x6, UR9 ;  /* 0x000000063f0d7899 */ /* 0x000fe20008011409 */
[----:B----4-:R-:W-:-:S13]  /*0c50*/  ISETP.NE.AND P2, PT, R0, 0x1, PT ;  /* 0x000000010000780c */ /* 0x010fda0003f45270 */
[----:B01----:R-:W0:Y:S01]  /*0c60*/  @P2 LDC R3, c[0x0][0x10] ;  /* 0x00000400ff032b82 */ /* 0x003e220000000800 */
[----:B------:R-:W-:Y:S02]  /*0c70*/  @P2 IMAD.MOV.U32 R17, RZ, RZ, RZ ;  /* 0x000000ffff112224 */ /* 0x000fe400078e00ff */
[----:B------:R-:W-:-:S05]  /*0c80*/  @P2 IMAD.MOV.U32 R5, RZ, RZ, RZ ;  /* 0x000000ffff052224 */ /* 0x000fca00078e00ff */
[----:B------:R-:W1:Y:S01]  /*0c90*/  @!P2 LDC R9, c[0x0][0xc] ;  /* 0x00000300ff09ab82 */ /* 0x000e620000000800 */
[----:B------:R-:W-:Y:S01]  /*0ca0*/  ULDC UR6, c[0x0][0xc] ;  /* 0x0000030000067ab9 */ /* 0x000fe20000000800 */
[----:B------:R-:W-:Y:S02]  /*0cb0*/  ULDC UR7, c[0x0][0x10] ;  /* 0x0000040000077ab9 */ /* 0x000fe40000000800 */
[----:B------:R-:W-:-:S04]  /*0cc0*/  UIMAD.WIDE.U32 UR6, UR6, UR7, URZ ;  /* 0x00000007060672a5 */ /* 0x000fc8000f8e003f */
[----:B------:R-:W4:Y:S01]  /*0cd0*/  LDC R8, c[0x0][0x14] ;  /* 0x00000500ff087b82 */ /* 0x000f220000000800 */
[----:B0-----:R-:W-:-:S04]  /*0ce0*/  @P2 IMAD.WIDE.U32 R2, R3, UR12, R16 ;  /* 0x0000000c03022c25 */ /* 0x001fc8000f8e0010 */
[----:B------:R-:W-:Y:S02]  /*0cf0*/  @P2 IMAD.IADD R3, R3, 0x1, R5 ;  /* 0x0000000103032824 */ /* 0x000fe400078e0205 */
[----:B------:R-:W-:Y:S02]  /*0d00*/  IMAD.MOV.U32 R5, RZ, RZ, RZ ;  /* 0x000000ffff057224 */ /* 0x000fe400078e00ff */
[----:B-1----:R-:W-:-:S04]  /*0d10*/  @!P2 IMAD.WIDE.U32 R4, R16, R9, R4 ;  /* 0x000000091004a225 */ /* 0x002fc800078e0004 */
[----:B------:R-:W-:Y:S02]  /*0d20*/  @!P2 IMAD.MOV.U32 R2, RZ, RZ, R4 ;  /* 0x000000ffff02a224 */ /* 0x000fe400078e0004 */
[C---:B----4-:R-:W-:Y:S02]  /*0d30*/  IMAD R21, R8.reuse, UR7, RZ ;  /* 0x0000000708157c24 */ /* 0x050fe4000f8e02ff */
[----:B------:R-:W-:Y:S01]  /*0d40*/  IMAD.WIDE.U32 R8, R8, UR6, RZ ;  /* 0x0000000608087c25 */ /* 0x000fe2000f8e00ff */
[----:B------:R-:W-:-:S03]  /*0d50*/  ULDC.64 UR6, c[0x0][0x650] ;  /* 0x0001940000067ab9 */ /* 0x000fc60000000a00 */
[----:B------:R-:W-:Y:S02]  /*0d60*/  @!P2 IMAD.MOV.U32 R3, RZ, RZ, R5 ;  /* 0x000000ffff03a224 */ /* 0x000fe400078e0005 */
[----:B------:R-:W-:Y:S01]  /*0d70*/  IMAD.IADD R0, R9, 0x1, R21 ;  /* 0x0000000109007824 */ /* 0x000fe200078e0215 */
[----:B------:R-:W-:Y:S06]  /*0d80*/  @P0 BRA `(.L_x_11) ;  /* 0x0000000000200947 */ /* 0x000fec0003800000 */
[----:B------:R-:W-:Y:S01]  /*0d90*/  UISETP.GE.U32.AND UP0, UPT, UR13, 0x3, UPT ;  /* 0x000000030d00788c */ /* 0x000fe2000bf06070 */
[----:B------:R-:W-:Y:S01]  /*0da0*/  IADD3 R2, P0, R2, R8, RZ ;  /* 0x0000000802027210 */ /* 0x000fe20007f1e0ff */
[----:B------:R-:W-:-:S04]  /*0db0*/  UIMAD.WIDE.U32 UR4, UR13, -0x55555555, URZ ;  /* 0xaaaaaaab0d0478a5 */ /* 0x000fc8000f8e003f */
[----:B------:R-:W-:Y:S01]  /*0dc0*/  USHF.R.U32.HI UR4, URZ, 0x1, UR5 ;  /* 0x000000013f047899 */ /* 0x000fe20008011605 */
[----:B------:R-:W-:Y:S02]  /*0dd0*/  IMAD.X R3, R0, 0x1, R3, P0 ;  /* 0x0000000100037824 */ /* 0x000fe400000e0603 */
[----:B------:R-:W-:Y:S02]  /*0de0*/  UMOV UR5, URZ ;  /* 0x0000003f00057c82 */ /* 0x000fe40008000000 */
[----:B------:R-:W-:Y:S02]  /*0df0*/  @UP0 ULOP3.LUT UR5, UR4, 0x1, URZ, 0xc0, !UPT ;  /* 0x0000000104050892 */ /* 0x000fe4000f8ec03f */
[----:B------:R-:W-:-:S12]  /*0e00*/  UIMAD UR4, UR4, -0x3, UR13 ;  /* 0xfffffffd040478a4 */ /* 0x000fd8000f8e020d */
.L_x_11:
[----:B------:R-:W-:Y:S01]  /*0e10*/  ISETP.GE.U32.AND P0, PT, R2, UR6, PT ;  /* 0x0000000602007c0c */ /* 0x000fe2000bf06070 */
[----:B------:R-:W-:Y:S01]  /*0e20*/  IMAD.MOV.U32 R6, RZ, RZ, -0x1 ;  /* 0xffffffffff067424 */ /* 0x000fe200078e00ff */
[----:B------:R-:W-:Y:S01]  /*0e30*/  PRMT R20, RZ, 0x7610, R20 ;  /* 0x00007610ff147816 */ /* 0x000fe20000000014 */
[----:B------:R-:W-:Y:S01]  /*0e40*/  IMAD.MOV.U32 R5, RZ, RZ, -0x1 ;  /* 0xffffffffff057424 */ /* 0x000fe200078e00ff */
[----:B------:R-:W-:Y:S01]  /*0e50*/  ISETP.GE.U32.AND.EX P0, PT, R3, UR7, PT, P0 ;  /* 0x0000000703007c0c */ /* 0x000fe2000bf06100 */
[----:B------:R-:W-:-:S12]  /*0e60*/  IMAD.MOV.U32 R4, RZ, RZ, -0x1 ;  /* 0xffffffffff047424 */ /* 0x000fd800078e00ff */
[----:B------:R-:W-:Y:S05]  /*0e70*/  @P0 BRA `(.L_x_12) ;  /* 0x0000000400240947 */ /* 0x000fea0003800000 */
[----:B------:R-:W0:Y:S01]  /*0e80*/  LDC.64 R30, c[0x0][0x628] ;  /* 0x00018a00ff1e7b82 */ /* 0x000e220000000a00 */
[----:B------:R-:W-:Y:S02]  /*0e90*/  IMAD.MOV.U32 R4, RZ, RZ, R2 ;  /* 0x000000ffff047224 */ /* 0x000fe400078e0002 */
[----:B------:R-:W-:-:S05]  /*0ea0*/  IMAD.MOV.U32 R5, RZ, RZ, R3 ;  /* 0x000000ffff057224 */ /* 0x000fca00078e0003 */
[----:B------:R-:W1:Y:S08]  /*0eb0*/  LDC R6, c[0x0][0x630] ;  /* 0x00018c00ff067b82 */ /* 0x000e700000000800 */
[----:B------:R-:W4:Y:S01]  /*0ec0*/  LDC.64 R32, c[0x0][0x620] ;  /* 0x00018800ff207b82 */ /* 0x000f220000000a00 */
[----:B0-----:R-:W-:-:S04]  /*0ed0*/  ISETP.NE.U32.AND P0, PT, R30, RZ, PT ;  /* 0x000000ff1e00720c */ /* 0x001fc80003f05070 */
[----:B------:R-:W-:-:S13]  /*0ee0*/  ISETP.NE.AND.EX P0, PT, R31, RZ, PT, P0 ;  /* 0x000000ff1f00720c */ /* 0x000fda0003f05300 */
[----:B-1--4-:R-:W-:Y:S05]  /*0ef0*/  @!P0 BRA `(.L_x_13) ;  /* 0x0000000000288947 */ /* 0x012fea0003800000 */
[----:B------:R-:W0:Y:S02]  /*0f00*/  LDC R23, c[0x0][0x634] ;  /* 0x00018d00ff177b82 */ /* 0x000e240000000800 */
[----:B0-----:R-:W-:-:S05]  /*0f10*/  IADD3 R23, P0, R2, R23, RZ ;  /* 0x0000001702177210 */ /* 0x001fca0007f1e0ff */
[----:B------:R-:W-:-:S04]  /*0f20*/  IMAD.X R29, RZ, RZ, R3, P0 ;  /* 0x000000ffff1d7224 */ /* 0x000fc800000e0603 */
[----:B------:R-:W-:-:S04]  /*0f30*/  IMAD.WIDE.U32 R4, R29, R30, RZ ;  /* 0x0000001e1d047225 */ /* 0x000fc800078e00ff */
[----:B------:R-:W-:-:S04]  /*0f40*/  IMAD.WIDE.U32 R20, P0, R23, R31, R4 ;  /* 0x0000001f17147225 */ /* 0x000fc80007800004 */
[----:B------:R-:W-:-:S04]  /*0f50*/  IMAD.WIDE.U32 R4, R23, R30, RZ ;  /* 0x0000001e17047225 */ /* 0x000fc800078e00ff */
[----:B------:R-:W-:Y:S01]  /*0f60*/  IMAD.X R23, RZ, RZ, RZ, P0 ;  /* 0x000000ffff177224 */ /* 0x000fe200000e06ff */
[----:B------:R-:W-:Y:S01]  /*0f70*/  IADD3 RZ, P0, R5, R20, RZ ;  /* 0x0000001405ff7210 */ /* 0x000fe20007f1e0ff */
[----:B------:R-:W-:-:S04]  /*0f80*/  IMAD.MOV.U32 R22, RZ, RZ, R21 ;  /* 0x000000ffff167224 */ /* 0x000fc800078e0015 */
[----:B------:R-:W-:-:S08]  /*0f90*/  IMAD.WIDE.U32.X R4, R29, R31, R22, P0 ;  /* 0x0000001f1d047225 */ /* 0x000fd000000e0416 */
.L_x_13:
[----:B------:R-:W0:Y:S01]  /*0fa0*/  LDC.64 R34, c[0x0][0x640] ;  /* 0x00019000ff227b82 */ /* 0x000e220000000a00 */
[-CC-:B------:R-:W-:Y:S01]  /*0fb0*/  SHF.R.U64 R36, R4, R6.reuse, R5.reuse ;  /* 0x0000000604247219 */ /* 0x180fe20000001205 */
[----:B------:R-:W-:Y:S01]  /*0fc0*/  IMAD.MOV.U32 R39, RZ, RZ, 0x1 ;  /* 0x00000001ff277424 */ /* 0x000fe200078e00ff */
[----:B------:R-:W-:Y:S02]  /*0fd0*/  SHF.R.U32.HI R4, RZ, R6, R5 ;  /* 0x00000006ff047219 */ /* 0x000fe40000011605 */
[----:B------:R-:W-:-:S03]  /*0fe0*/  IADD3 R21, P0, RZ, -R36, RZ ;  /* 0x80000024ff157210 */ /* 0x000fc60007f1e0ff */
[----:B------:R-:W1:Y:S02]  /*0ff0*/  LDC R20, c[0x0][0x618] ;  /* 0x00018600ff147b82 */ /* 0x000e640000000800 */
[----:B------:R-:W-:-:S04]  /*1000*/  IMAD.X R5, RZ, RZ, ~R4, P0 ;  /* 0x000000ffff057224 */ /* 0x000fc800000e0e04 */
[-C--:B------:R-:W-:Y:S02]  /*1010*/  IMAD R6, R5, R32.reuse, RZ ;  /* 0x0000002005067224 */ /* 0x080fe400078e02ff */
[----:B------:R-:W4:Y:S01]  /*1020*/  LDC R23, c[0x0][0x608] ;  /* 0x00018200ff177b82 */ /* 0x000f220000000800 */
[----:B------:R-:W-:-:S04]  /*1030*/  IMAD.WIDE.U32 R4, R21, R32, R2 ;  /* 0x0000002015047225 */ /* 0x000fc800078e0002 */
[----:B------:R-:W-:-:S03]  /*1040*/  IMAD R21, R21, R33, R6 ;  /* 0x0000002115157224 */ /* 0x000fc600078e0206 */
[----:B------:R-:W2:Y:S01]  /*1050*/  LDC R26, c[0x0][0x658] ;  /* 0x00019600ff1a7b82 */ /* 0x000ea20000000800 */
[----:B------:R-:W-:Y:S01]  /*1060*/  IMAD.IADD R5, R5, 0x1, R21 ;  /* 0x0000000105057824 */ /* 0x000fe200078e0215 */
[----:B0-----:R-:W-:Y:S01]  /*1070*/  ISETP.NE.U32.AND P0, PT, R34, RZ, PT ;  /* 0x000000ff2200720c */ /* 0x001fe20003f05070 */
[----:B------:R-:W-:-:S03]  /*1080*/  IMAD.MOV.U32 R21, RZ, RZ, -0x1 ;  /* 0xffffffffff157424 */ /* 0x000fc600078e00ff */
[----:B------:R-:W-:Y:S02]  /*1090*/  ISETP.NE.AND.EX P0, PT, R35, RZ, PT, P0 ;  /* 0x000000ff2300720c */ /* 0x000fe40003f05300 */
[----:B------:R-:W0:Y:S01]  /*10a0*/  LDC R33, c[0x0][0x600] ;  /* 0x00018000ff217b82 */ /* 0x000e220000000800 */
[-CC-:B-1----:R-:W-:Y:S02]  /*10b0*/  SHF.R.U64 R31, R4, R20.reuse, R5.reuse ;  /* 0x00000014041f7219 */ /* 0x182fe40000001205 */
[----:B------:R-:W-:-:S05]  /*10c0*/  SHF.R.U32.HI R4, RZ, R20, R5 ;  /* 0x00000014ff047219 */ /* 0x000fca0000011605 */
[----:B------:R-:W1:Y:S01]  /*10d0*/  LDC R28, c[0x0][0x648] ;  /* 0x00019200ff1c7b82 */ /* 0x000e620000000800 */
[-CC-:B----4-:R-:W-:Y:S02]  /*10e0*/  SHF.R.U64 R41, R31, R23.reuse, R4.reuse ;  /* 0x000000171f297219 */ /* 0x190fe40000001204 */
[----:B------:R-:W-:-:S05]  /*10f0*/  SHF.R.U32.HI R5, RZ, R23, R4 ;  /* 0x00000017ff057219 */ /* 0x000fca0000011604 */
[----:B------:R-:W4:Y:S01]  /*1100*/  LDC R37, c[0x0][0x638] ;  /* 0x00018e00ff257b82 */ /* 0x000f220000000800 */
[-C--:B--2---:R-:W-:Y:S02]  /*1110*/  SHF.L.U32 R4, R21, R26.reuse, RZ ;  /* 0x0000001a15047219 */ /* 0x084fe400000006ff */
[--C-:B------:R-:W-:Y:S02]  /*1120*/  SHF.R.U64 R32, R41, R26, R5.reuse ;  /* 0x0000001a29207219 */ /* 0x100fe40000001205 */
[----:B------:R-:W-:Y:S02]  /*1130*/  LOP3.LUT R6, RZ, R4, RZ, 0x33, !PT ;  /* 0x00000004ff067212 */ /* 0x000fe400078e33ff */
[----:B------:R-:W-:Y:S01]  /*1140*/  SHF.R.U32.HI R5, RZ, R26, R5 ;  /* 0x0000001aff057219 */ /* 0x000fe20000011605 */
[----:B------:R-:W2:Y:S01]  /*1150*/  LDC R30, c[0x0][0x610] ;  /* 0x00018400ff1e7b82 */ /* 0x000ea20000000800 */
[----:B------:R-:W-:Y:S01]  /*1160*/  IMAD.MOV.U32 R4, RZ, RZ, R32 ;  /* 0x000000ffff047224 */ /* 0x000fe200078e0020 */
[----:B------:R-:W-:Y:S06]  /*1170*/  @!P0 BRA `(.L_x_14) ;  /* 0x0000000000288947 */ /* 0x000fec0003800000 */
[----:B------:R-:W3:Y:S02]  /*1180*/  LDC R23, c[0x0][0x64c] ;  /* 0x00019300ff177b82 */ /* 0x000ee40000000800 */
[----:B---3--:R-:W-:-:S05]  /*1190*/  IADD3 R23, P0, R32, R23, RZ ;  /* 0x0000001720177210 */ /* 0x008fca0007f1e0ff */
        /* <DEDUP_REMOVED lines=8> */
.L_x_14:
[----:B-1----:R-:W-:Y:S01]  /*1220*/  SHF.R.U64 R17, R4, R28, R5 ;  /* 0x0000001c04117219 */ /* 0x002fe20000001205 */
[----:B------:R-:W-:Y:S01]  /*1230*/  @P2 IMAD R25, R27, R24, R16 ;  /* 0x000000181b192224 */ /* 0x000fe200078e0210 */
[----:B------:R-:W-:Y:S02]  /*1240*/  SHF.L.U32 R4, R39, R26, RZ ;  /* 0x0000001a27047219 */ /* 0x000fe400000006ff */
[----:B------:R-:W-:Y:S01]  /*1250*/  LOP3.LUT R5, R41, R6, RZ, 0xc0, !PT ;  /* 0x0000000629057212 */ /* 0x000fe200078ec0ff */
[----:B0-----:R-:W-:Y:S02]  /*1260*/  VIADD R6, R33, 0xffffffff ;  /* 0xffffffff21067836 */ /* 0x001fe40000000000 */
[----:B------:R-:W-:Y:S02]  /*1270*/  IMAD.MOV R20, RZ, RZ, -R17 ;  /* 0x000000ffff147224 */ /* 0x000fe400078e0a11 */
[----:B------:R-:W-:Y:S01]  /*1280*/  IMAD R16, R4, R17, R5 ;  /* 0x0000001104107224 */ /* 0x000fe200078e0205 */
[----:B------:R-:W-:Y:S01]  /*1290*/  LOP3.LUT R17, R31, R6, RZ, 0xc0, !PT ;  /* 0x000000061f117212 */ /* 0x000fe200078ec0ff */
[----:B----4-:R-:W-:-:S02]  /*12a0*/  IMAD R4, R20, R37, R32 ;  /* 0x0000002514047224 */ /* 0x010fc400078e0220 */
[----:B--2---:R-:W-:Y:S02]  /*12b0*/  IMAD R6, R16, R30, R25 ;  /* 0x0000001e10067224 */ /* 0x004fe400078e0219 */
[----:B------:R-:W-:Y:S02]  /*12c0*/  IMAD R17, R4, R33, R17 ;  /* 0x0000002104117224 */ /* 0x000fe400078e0211 */
[----:B------:R-:W-:Y:S02]  /*12d0*/  IMAD.MOV.U32 R20, RZ, RZ, 0x1 ;  /* 0x00000001ff147424 */ /* 0x000fe400078e00ff */
[----:B------:R-:W-:Y:S01]  /*12e0*/  IMAD.MOV.U32 R4, RZ, RZ, R36 ;  /* 0x000000ffff047224 */ /* 0x000fe200078e0024 */
[----:B------:R-:W-:Y:S02]  /*12f0*/  SEL R5, R17, R6, !P2 ;  /* 0x0000000611057207 */ /* 0x000fe40005000000 */
[----:B------:R-:W-:-:S07]  /*1300*/  SEL R6, R6, R17, !P2 ;  /* 0x0000001106067207 */ /* 0x000fce0005000000 */
.L_x_12:
[----:B------:R-:W-:Y:S05]  /*1310*/  @!P3 BRA `(.L_x_15) ;  /* 0x00000000000cb947 */ /* 0x000fea0003800000 */
[----:B------:R-:W-:Y:S01]  /*1320*/  UCGABAR_WAIT ;  /* 0x0000000000007dc7 */ /* 0x000fe20008000000 */
[----:B------:R-:W-:Y:S01]  /*1330*/  CCTL.IVALL ;  /* 0x00000000ff00798f */ /* 0x000fe20002000000 */
[----:B------:R-:W-:Y:S05]  /*1340*/  BRA `(.L_x_16) ;  /* 0x0000000000047947 */ /* 0x000fea0003800000 */
.L_x_15:
[----:B------:R-:W-:Y:S06]  /*1350*/  BAR.SYNC.DEFER_BLOCKING 0x0 ;  /* 0x0000000000007b1d */ /* 0x000fec0000010000 */
.L_x_16:
[----:B------:R-:W-:Y:S05]  /*1360*/  @!P4 BRA `(.L_x_17) ;  /* 0x0000006c0068c947 */ /* 0x000fea0003800000 */
[----:B------:R-:W-:-:S13]  /*1370*/  ISETP.GT.U32.AND P0, PT, R38, 0x1, PT ;  /* 0x000000012600780c */ /* 0x000fda0003f04070 */
[----:B------:R-:W-:Y:S05]  /*1380*/  @P0 EXIT ;  /* 0x000000000000094d */ /* 0x000fea0003800000 */
.L_x_18:
[----:B------:R-:W-:-:S08]  /*1390*/  NOP ;  /* 0x0000000000007918 */ /* 0x000fd00000000000 */
[----:B------:R-:W0:Y:S02]  /*13a0*/  USETMAXREG.TRY_ALLOC.CTAPOOL UP0, 0xe8 ;  /* 0x000000e8000079c8 */ /* 0x000e240008000600 */
[----:B0-----:R-:W-:-:S13]  /*13b0*/  PLOP3.LUT P0, PT, PT, PT, UP0, 0x80, 0x0 ;  /* 0x000000000000781c */ /* 0x001fda0003f0f008 */
[----:B------:R-:W-:Y:S05]  /*13c0*/  @!P0 BRA `(.L_x_18) ;  /* 0xfffffffc00f08947 */ /* 0x000fea000383ffff */
[----:B------:R-:W-:-:S13]  /*13d0*/  LOP3.LUT P0, RZ, R20, 0xff, RZ, 0xc0, !PT ;  /* 0x000000ff14ff7812 */ /* 0x000fda000780c0ff */
[----:B------:R-:W-:Y:S05]  /*13e0*/  @!P0 EXIT ;  /* 0x000000000000894d */ /* 0x000fea0003800000 */
[----:B------:R-:W0:Y:S01]  /*13f0*/  S2UR UR6, SR_CgaCtaId ;  /* 0x00000000000679c3 */ /* 0x000e220000008800 */
[CC--:B------:R-:W-:Y:S01]  /*1400*/  LEA.HI R11, R19.reuse, R10.reuse, RZ, 0x2 ;  /* 0x0000000a130b7211 */ /* 0x0c0fe200078f10ff */
[----:B------:R-:W-:Y:S01]  /*1410*/  UIADD3 UR7, UR15, -0x1, URZ ;  /* 0xffffffff0f077890 */ /* 0x000fe2000fffe03f */
[----:B------:R-:W-:Y:S01]  /*1420*/  LEA.HI R19, R19, R10, RZ, 0x5 ;  /* 0x0000000a13137211 */ /* 0x000fe200078f28ff */
[----:B------:R-:W-:Y:S01]  /*1430*/  UMOV UR12, 0x400 ;  /* 0x00000400000c7882 */ /* 0x000fe20000000000 */
[--C-:B------:R-:W-:Y:S01]  /*1440*/  SHF.R.S32.HI R18, RZ, 0x2, R11.reuse ;  /* 0x00000002ff127819 */ /* 0x100fe2000001140b */
[----:B------:R-:W-:Y:S01]  /*1450*/  UISETP.LT.AND UP0, UPT, UR13, 0x1, UPT ;  /* 0x000000010d00788c */ /* 0x000fe2000bf01270 */
[----:B------:R-:W-:Y:S01]  /*1460*/  SHF.R.S32.HI R17, RZ, 0x1f, R11 ;  /* 0x0000001fff117819 */ /* 0x000fe2000001140b */
[----:B------:R-:W-:Y:S01]  /*1470*/  USHF.L.U32 UR20, UR13, 0x1, URZ ;  /* 0x000000010d147899 */ /* 0x000fe2000800063f */
[----:B------:R-:W-:Y:S01]  /*1480*/  LOP3.LUT R11, R11, 0xfffffffc, RZ, 0xc0, !PT ;  /* 0xfffffffc0b0b7812 */ /* 0x000fe200078ec0ff */
[----:B------:R-:W-:Y:S01]  /*1490*/  USEL UR14, UR13, 0x1, UP0 ;  /* 0x000000010d0e7887 */ /* 0x000fe20008000000 */
[----:B------:R-:W-:Y:S01]  /*14a0*/  LEA.HI R17, R17, R18, RZ, 0x3 ;  /* 0x0000001211117211 */ /* 0x000fe200078f18ff */
[----:B------:R-:W-:Y:S01]  /*14b0*/  UISETP.NE.AND UP0, UPT, UR7, URZ, UPT ;  /* 0x0000003f0700728c */ /* 0x000fe2000bf05270 */
[----:B------:R-:W-:Y:S01]  /*14c0*/  LOP3.LUT R148, R7, 0x1, RZ, 0xfc, !PT ;  /* 0x0000000107947812 */ /* 0x000fe200078efcff */
[----:B------:R-:W-:Y:S01]  /*14d0*/  IMAD.IADD R16, R10, 0x1, -R11 ;  /* 0x000000010a107824 */ /* 0x000fe200078e0a0b */
[----:B------:R-:W-:Y:S01]  /*14e0*/  LOP3.LUT R17, R17, 0xfffffff8, RZ, 0xc0, !PT ;  /* 0xfffffff811117812 */ /* 0x000fe200078ec0ff */
[----:B------:R-:W-:-:S04]  /*14f0*/  UIADD3 UR14, -UR14, UR13, URZ ;  /* 0x0000000d0e0e7290 */ /* 0x000fc8000fffe13f */
[----:B------:R-:W-:Y:S01]  /*1500*/  IMAD.IADD R18, R18, 0x1, -R17 ;  /* 0x0000000112127824 */ /* 0x000fe200078e0a11 */
[----:B------:R-:W-:Y:S01]  /*1510*/  SHF.R.S32.HI R17, RZ, 0x5, R19 ;  /* 0x00000005ff117819 */ /* 0x000fe20000011413 */
[----:B0-----:R-:W-:-:S03]  /*1520*/  ULEA UR12, UR6, UR12, 0x18 ;  /* 0x0000000c060c7291 */ /* 0x001fc6000f8ec03f */
[--C-:B------:R-:W-:Y:S01]  /*1530*/  SHF.R.S32.HI R19, RZ, 0x1f, R18.reuse ;  /* 0x0000001fff137819 */ /* 0x100fe20000011412 */
[----:B------:R-:W-:Y:S01]  /*1540*/  USHF.L.U32 UR6, UR7, 0x3, URZ ;  /* 0x0000000307067899 */ /* 0x000fe2000800063f */
[C-C-:B------:R-:W-:Y:S01]  /*1550*/  IMAD R20, R17.reuse, -0x10, -R18.reuse ;  /* 0xfffffff011147824 */ /* 0x140fe200078e0a12 */
[----:B------:R-:W-:Y:S02]  /*1560*/  USEL UR7, URZ, 0x1, UP0 ;  /* 0x000000013f077887 */ /* 0x000fe40008000000 */
[----:B------:R-:W-:Y:S01]  /*1570*/  ULOP3.LUT UR6, UR6, 0x8, URZ, 0xc0, !UPT ;  /* 0x0000000806067892 */ /* 0x000fe2000f8ec03f */
[----:B------:R-:W-:Y:S01]  /*1580*/  IMAD.WIDE R10, R17, 0x10, R18 ;  /* 0x00000010110a7825 */ /* 0x000fe200078e0212 */
[----:B------:R-:W-:Y:S02]  /*1590*/  UIADD3 UR21, UR12, 0x40, URZ ;  /* 0x000000400c157890 */ /* 0x000fe4000fffe03f */
[----:B------:R-:W-:Y:S01]  /*15a0*/  ULOP3.LUT UR22, UR6, 0x8, URZ, 0x3c, !UPT ;  /* 0x0000000806167892 */ /* 0x000fe2000f8e3c3f */
[----:B------:R-:W-:Y:S01]  /*15b0*/  IMAD.U32 R150, RZ, RZ, UR7 ;  /* 0x00000007ff967e24 */ /* 0x000fe2000f8e00ff */
[----:B------:R-:W-:-:S02]  /*15c0*/  ULOP3.LUT UR16, UR6, 0x18, URZ, 0x3c, !UPT ;  /* 0x0000001806107892 */ /* 0x000fc4000f8e3c3f */
[----:B------:R-:W-:Y:S01]  /*15d0*/  ULEA UR15, UR15, UR21, 0x3 ;  /* 0x000000150f0f7291 */ /* 0x000fe2000f8e183f */
[----:B------:R-:W-:Y:S02]  /*15e0*/  ULDC UR6, c[0x0][0x284] ;  /* 0x0000a10000067ab9 */ /* 0x000fe40000000800 */
[----:B------:R-:W-:-:S09]  /*15f0*/  VIADD R17, R20, UR6 ;  /* 0x0000000614117c36 */ /* 0x000fd20008000000 */
.L_x_173:
[----:B------:R-:W-:Y:S01]  /*1600*/  SHF.L.U32 R18, R150, 0x1f, RZ ;  /* 0x0000001f96127819 */ /* 0x000fe200000006ff */
[----:B------:R-:W0:Y:S01]  /*1610*/  LDC R19, c[0x0][0x28c] ;  /* 0x0000a300ff137b82 */ /* 0x000e220000000800 */
[----:B------:R-:W-:Y:S01]  /*1620*/  UMOV UR6, URZ ;  /* 0x0000003f00067c82 */ /* 0x000fe20008000000 */
[----:B------:R-:W-:Y:S01]  /*1630*/  UMOV UR17, UR4 ;  /* 0x0000000400117c82 */ /* 0x000fe20008000000 */
[----:B-1----:R-:W1:Y:S01]  /*1640*/  SYNCS.PHASECHK.TRANS64.TRYWAIT P0, [UR15+-0x8], R18 ;  /* 0xfffff812ff0075a7 */ /* 0x002e62000800014f */
[----:B0-----:R-:W-:Y:S01]  /*1650*/  ISETP.GE.AND P1, PT, R19, 0x1, PT ;  /* 0x000000011300780c */ /* 0x001fe20003f26270 */
[----:B-1-34-:R-:W-:-:S12]  /*1660*/  @!P0 BRA `(.L_x_19) ;  /* 0x0000007800888947 */ /* 0x01afd80003800000 */
.L_x_194:
[----:B------:R-:W-:Y:S01]  /*1670*/  UMOV UR7, URZ ;  /* 0x0000003f00077c82 */ /* 0x000fe20008000000 */
[----:B------:R-:W-:Y:S01]  /*1680*/  UMOV UR8, URZ ;  /* 0x0000003f00087c82 */ /* 0x000fe20008000000 */
[----:B------:R-:W-:Y:S02]  /*1690*/  CS2R R88, SRZ ;  /* 0x0000000000587805 */ /* 0x000fe4000001ff00 */
[----:B------:R-:W-:Y:S02]  /*16a0*/  CS2R R22, SRZ ;  /* 0x0000000000167805 */ /* 0x000fe4000001ff00 */
[----:B------:R-:W-:Y:S02]  /*16b0*/  CS2R R90, SRZ ;  /* 0x00000000005a7805 */ /* 0x000fe4000001ff00 */
[----:B------:R-:W-:Y:S02]  /*16c0*/  CS2R R92, SRZ ;  /* 0x00000000005c7805 */ /* 0x000fe4000001ff00 */
[----:B------:R-:W-:-:S02]  /*16d0*/  CS2R R94, SRZ ;  /* 0x00000000005e7805 */ /* 0x000fc4000001ff00 */
[----:B------:R-:W-:Y:S02]  /*16e0*/  CS2R R96, SRZ ;  /* 0x0000000000607805 */ /* 0x000fe4000001ff00 */
        /* <DEDUP_REMOVED lines=24> */
[----:B------:R-:W-:Y:S01]  /*1870*/  CS2R R146, SRZ ;  /* 0x0000000000927805 */ /* 0x000fe2000001ff00 */
[----:B------:R-:W-:Y:S01]  /*1880*/  IMAD.MOV.U32 R149, RZ, RZ, RZ ;  /* 0x000000ffff957224 */ /* 0x000fe200078e00ff */
[----:B------:R-:W-:Y:S01]  /*1890*/  CS2R R24, SRZ ;  /* 0x0000000000187805 */ /* 0x000fe2000001ff00 */
[----:B------:R-:W-:Y:S01]  /*18a0*/  IMAD.MOV.U32 R151, RZ, RZ, RZ ;  /* 0x000000ffff977224 */ /* 0x000fe200078e00ff */
[----:B------:R-:W-:Y:S01]  /*18b0*/  CS2R R26, SRZ ;  /* 0x00000000001a7805 */ /* 0x000fe2000001ff00 */
[----:B------:R-:W-:Y:S01]  /*18c0*/  IMAD.U32 R152, RZ, RZ, UR5 ;  /* 0x00000005ff987e24 */ /* 0x000fe2000f8e00ff */
        /* <DEDUP_REMOVED lines=29> */
[----:B------:R-:W-:Y:S01]  /*1aa0*/  CS2R R86, SRZ ;  /* 0x0000000000567805 */ /* 0x000fe2000001ff00 */
[----:B------:R-:W-:Y:S06]  /*1ab0*/  @!P1 BRA `(.L_x_20) ;  /* 0x00000008003c9947 */ /* 0x000fec0003800000 */
[----:B------:R-:W-:-:S13]  /*1ac0*/  ISETP.NE.AND P1, PT, R148, 0x3, PT ;  /* 0x000000039400780c */ /* 0x000fda0003f25270 */
[----:B------:R-:W-:Y:S05]  /*1ad0*/  @!P1 BRA `(.L_x_21) ;  /* 0x0000000000049947 */ /* 0x000fea0003800000 */
[----:B------:R-:W-:Y:S01]  /*1ae0*/  BPT.TRAP 0x1 ;  /* 0x000000040000795c */ /* 0x000fe20000300000 */
.L_x_21:
[----:B------:R-:W-:Y:S01]  /*1af0*/  ULEA UR6, UR4, UR12, 0x3 ;  /* 0x0000000c04067291 */ /* 0x000fe2000f8e183f */
[----:B0-----:R-:W-:-:S05]  /*1b00*/  IMAD.U32 R18, RZ, RZ, UR5 ;  /* 0x00000005ff127e24 */ /* 0x001fca000f8e00ff */
[----:B------:R-:W-:-:S04]  /*1b10*/  SHF.L.U32 R18, R18, 0x1f, RZ ;  /* 0x0000001f12127819 */ /* 0x000fc800000006ff */
[----:B------:R0:W1:Y:S01]  /*1b20*/  SYNCS.PHASECHK.TRANS64.TRYWAIT P0, [UR6], R18 ;  /* 0x00000012ff0075a7 */ /* 0x0000620008000146 */
[----:B------:R-:W-:Y:S05]  /*1b30*/  @!P1 BRA `(.L_x_22) ;  /* 0x0000000000049947 */ /* 0x000fea0003800000 */
[----:B------:R-:W-:Y:S01]  /*1b40*/  BPT.TRAP 0x1 ;  /* 0x000000040000795c */ /* 0x000fe20000300000 */
.L_x_22:
[----:B-1----:R-:W-:Y:S05]  /*1b50*/  @P0 BRA `(.L_x_23) ;  /* 0x0000000000080947 */ /* 0x002fea0003800000 */
[----:B------:R-:W1:Y:S02]  /*1b60*/  SYNCS.PHASECHK.TRANS64.TRYWAIT P0, [UR6], R18 ;  /* 0x00000012ff0075a7 */ /* 0x000e640008000146 */
[----:B-1----:R-:W-:Y:S05]  /*1b70*/  @!P0 BRA `(.L_x_24) ;  /* 0x00000074005c8947 */ /* 0x002fea0003800000 */
.L_x_23:
[----:B------:R-:W-:Y:S01]  /*1b80*/  UIADD3 UR6, UR12, 0x100, URZ ;  /* 0x000001000c067890 */ /* 0x000fe2000fffe03f */
[----:B------:R-:W-:Y:S01]  /*1b90*/  WARPGROUP.ARRIVE ;  /* 0x00000000000079c5 */ /* 0x000fe20000000000 */
[----:B------:R-:W-:Y:S01]  /*1ba0*/  UIADD3 UR7, UR12, 0x3100, URZ ;  /* 0x000031000c077890 */ /* 0x000fe2000fffe03f */
[----:B------:R-:W-:Y:S01]  /*1bb0*/  CS2R R88, SRZ ;  /* 0x0000000000587805 */ /* 0x000fe2000001ff00 */
[----:B------:R-:W-:Y:S01]  /*1bc0*/  USHF.R.U32.HI UR6, URZ, 0x4, UR6 ;  /* 0x000000043f067899 */ /* 0x000fe20008011606 */
[----:B------:R-:W-:Y:S01]  /*1bd0*/  CS2R R22, SRZ ;  /* 0x0000000000167805 */ /* 0x000fe2000001ff00 */
[----:B------:R-:W-:Y:S01]  /*1be0*/  USHF.R.U32.HI UR7, URZ, 0x4, UR7 ;  /* 0x000000043f077899 */ /* 0x000fe20008011607 */
[----:B------:R-:W-:Y:S01]  /*1bf0*/  CS2R R90, SRZ ;  /* 0x00000000005a7805 */ /* 0x000fe2000001ff00 */
[----:B------:R-:W-:Y:S01]  /*1c00*/  ULOP3.LUT UR6, UR6, 0x3fff, URZ, 0xc0, !UPT ;  /* 0x00003fff06067892 */ /* 0x000fe2000f8ec03f */
[----:B------:R-:W-:Y:S01]  /*1c10*/  CS2R R92, SRZ ;  /* 0x00000000005c7805 */ /* 0x000fe2000001ff00 */
[----:B------:R-:W-:Y:S01]  /*1c20*/  ULOP3.LUT UR7, UR7, 0x3fff, URZ, 0xc0, !UPT ;  /* 0x00003fff07077892 */ /* 0x000fe2000f8ec03f */
[----:B------:R-:W-:Y:S01]  /*1c30*/  CS2R R94, SRZ ;  /* 0x00000000005e7805 */ /* 0x000fe2000001ff00 */
[----:B------:R-:W-:Y:S01]  /*1c40*/  ULOP3.LUT UR6, UR6, 0x10000, URZ, 0xfc, !UPT ;  /* 0x0001000006067892 */ /* 0x000fe2000f8efc3f */
[----:B------:R-:W-:Y:S01]  /*1c50*/  CS2R R96, SRZ ;  /* 0x0000000000607805 */ /* 0x000fe2000001ff00 */
[----:B------:R-:W-:Y:S01]  /*1c60*/  ULOP3.LUT UR7, UR7, 0x10000, URZ, 0xfc, !UPT ;  /* 0x0001000007077892 */ /* 0x000fe2000f8efc3f */
[----:B------:R-:W-:Y:S01]  /*1c70*/  CS2R R98, SRZ ;  /* 0x0000000000627805 */ /* 0x000fe2000001ff00 */
[----:B------:R-:W-:Y:S01]  /*1c80*/  ULEA UR8, UR4, UR6, 0x8 ;  /* 0x0000000604087291 */ /* 0x000fe2000f8e403f */
[----:B------:R-:W-:Y:S01]  /*1c90*/  CS2R R102, SRZ ;  /* 0x0000000000667805 */ /* 0x000fe2000001ff00 */
[----:B------:R-:W-:Y:S01]  /*1ca0*/  ULEA UR10, UR4, UR7, 0x9 ;  /* 0x00000007040a7291 */ /* 0x000fe2000f8e483f */
[----:B------:R-:W-:Y:S01]  /*1cb0*/  CS2R R100, SRZ ;  /* 0x0000000000647805 */ /* 0x000fe2000001ff00 */
[----:B------:R-:W-:Y:S01]  /*1cc0*/  UMOV UR9, 0x80000020 ;  /* 0x8000002000097882 */ /* 0x000fe20000000000 */
[----:B------:R-:W-:Y:S01]  /*1cd0*/  UMOV UR11, 0x80000020 ;  /* 0x80000020000b7882 */ /* 0x000fe20000000000 */
[----:B------:R-:W-:Y:S01]  /*1ce0*/  ULDC UR7, c[0x0][0x50c] ;  /* 0x0001430000077ab9 */ /* 0x000fe20000000800 */
[----:B------:R-:W-:Y:S01]  /*1cf0*/  UMOV UR6, 0x2 ;  /* 0x0000000200067882 */ /* 0x000fe20000000000 */
[----:B------:R-:W-:Y:S01]  /*1d00*/  UISETP.NE.AND UP0, UPT, UR7, 0x2, UPT ;  /* 0x000000020700788c */ /* 0x000fe2000bf05270 */
[----:B------:R-:W-:-:S02]  /*1d10*/  CS2R R104, SRZ ;  /* 0x0000000000687805 */ /* 0x000fc4000001ff00 */
[----:B------:R-:W-:Y:S01]  /*1d20*/  CS2R R106, SRZ ;  /* 0x00000000006a7805 */ /* 0x000fe2000001ff00 */
[----:B------:R-:W-:Y:S01]  /*1d30*/  QGMMA.64x128x32.F32.E5M2.E5M2 R24, gdesc[UR8], RZ, !UPT ;  /* 0x01e00000081879f3 */ /* 0x000fe2000c7038ff */
[----:B------:R-:W-:Y:S01]  /*1d40*/  USEL UR7, URZ, 0x1, UP0 ;  /* 0x000000013f077887 */ /* 0x000fe20008000000 */
[----:B------:R-:W-:Y:S01]  /*1d50*/  CS2R R108, SRZ ;  /* 0x00000000006c7805 */ /* 0x000fe2000001ff00 */
[----:B------:R-:W-:Y:S01]  /*1d60*/  UIADD3 UR8, UR8, 0x2, URZ ;  /* 0x0000000208087890 */ /* 0x000fe2000fffe03f */
[----:B------:R-:W-:Y:S01]  /*1d70*/  CS2R R110, SRZ ;  /* 0x00000000006e7805 */ /* 0x000fe2000001ff00 */
[----:B------:R-:W-:Y:S01]  /*1d80*/  UIADD3 UR10, UR10, 0x2, URZ ;  /* 0x000000020a0a7890 */ /* 0x000fe2000fffe03f */
[----:B------:R-:W-:Y:S02]  /*1d90*/  CS2R R112, SRZ ;  /* 0x0000000000707805 */ /* 0x000fe4000001ff00 */
[----:B------:R-:W-:Y:S01]  /*1da0*/  ISETP.NE.AND P0, PT, RZ, UR7, PT ;  /* 0x00000007ff007c0c */ /* 0x000fe2000bf05270 */
[----:B------:R-:W-:Y:S01]  /*1db0*/  UMOV UR9, 0x80000020 ;  /* 0x8000002000097882 */ /* 0x000fe20000000000 */
[----:B------:R-:W-:Y:S01]  /*1dc0*/  UMOV UR11, 0x80000020 ;  /* 0x80000020000b7882 */ /* 0x000fe20000000000 */
        /* <DEDUP_REMOVED lines=17> */
[----:B------:R-:W-:Y:S02]  /*1ee0*/  IMAD.MOV.U32 R149, RZ, RZ, RZ ;  /* 0x000000ffff957224 */ /* 0x000fe400078e00ff */
[----:B------:R-:W-:Y:S01]  /*1ef0*/  IMAD.MOV.U32 R151, RZ, RZ, RZ ;  /* 0x000000ffff977224 */ /* 0x000fe200078e00ff */
[----:B------:R-:W-:Y:S01]  /*1f00*/  QGMMA.64x128x32.F32.E5M2.E5M2 R24, gdesc[UR8], R24, gsb0 ;  /* 0x01e00000081879f3 */ /* 0x000fe20008003818 */
[----:B------:R-:W-:Y:S05]  /*1f10*/  @!P0 BRA `(.L_x_25) ;  /* 0x0000000400088947 */ /* 0x000fea0003800000 */
[----:B------:R-:W-:Y:S02]  /*1f20*/  WARPGROUP.DEPBAR.LE gsb0, 0x0 ;  /* 0x00008000000079c5 */ /* 0x000fe40000010000 */
[----:B------:R-:W-:-:S01]  /*1f30*/  FADD R151, RZ, R24 ;  /* 0x00000018ff977221 */ /* 0x000fc20000000000 */
[----:B------:R-:W-:Y:S01]  /*1f40*/  FADD R146, RZ, R25 ;  /* 0x00000019ff927221 */ /* 0x000fe20000000000 */
        /* <DEDUP_REMOVED lines=62> */
[----:B------:R-:W-:-:S06]  /*2330*/  UMOV UR6, URZ ;  /* 0x0000003f00067c82 */ /* 0x000fcc0008000000 */
.L_x_25:
[----:B------:R-:W-:-:S04]  /*2340*/  UIADD3 UR17, UR4, 0x1, URZ ;  /* 0x0000000104117890 */ /* 0x000fc8000fffe03f */
[----:B------:R-:W-:-:S04]  /*2350*/  UISETP.NE.AND UP0, UPT, UR17, 0x3, UPT ;  /* 0x000000031100788c */ /* 0x000fc8000bf05270 */
[----:B------:R-:W-:Y:S02]  /*2360*/  USEL UR8, URZ, 0x1, UP0 ;  /* 0x000000013f087887 */ /* 0x000fe40008000000 */
[----:B------:R-:W-:Y:S02]  /*2370*/  USEL UR17, UR17, URZ, UP0 ;  /* 0x0000003f11117287 */ /* 0x000fe40008000000 */
[----:B------:R-:W-:-:S06]  /*2380*/  ULOP3.LUT UR8, UR5, UR8, URZ, 0x3c, !UPT ;  /* 0x0000000805087292 */ /* 0x000fcc000f8e3c3f */
[----:B------:R-:W-:Y:S01]  /*2390*/  IMAD.U32 R152, RZ, RZ, UR8 ;  /* 0x00000008ff987e24 */ /* 0x000fe2000f8e00ff */
[----:B------:R-:W-:-:S06]  /*23a0*/  UMOV UR8, 0x1 ;  /* 0x0000000100087882 */ /* 0x000fcc0000000000 */
.L_x_20:
[----:B------:R-:W-:-:S06]  /*23b0*/  UISETP.GE.AND UP0, UPT, UR14, 0x1, UPT ;  /* 0x000000010e00788c */ /* 0x000fcc000bf06270 */
[----:B------:R-:W-:-:S13]  /*23c0*/  PLOP3.LUT P0, PT, PT, PT, UP0, 0x80, 0x0 ;  /* 0x000000000000781c */ /* 0x000fda0003f0f008 */
[----:B------:R-:W-:Y:S05]  /*23d0*/  @!P0 BRA `(.L_x_26) ;  /* 0x0000000800088947 */ /* 0x000fea0003800000 */
[----:B01----:R-:W-:Y:S01]  /*23e0*/  IMAD.U32 R18, RZ, RZ, UR14 ;  /* 0x0000000eff127e24 */ /* 0x003fe2000f8e00ff */
[----:B------:R-:W-:Y:S01]  /*23f0*/  ULDC UR23, c[0x0][0x50c] ;  /* 0x0001430000177ab9 */ /* 0x000fe20000000800 */
[----:B------:R-:W-:-:S07]  /*2400*/  IMAD.U32 R19, RZ, RZ, UR4 ;  /* 0x00000004ff137e24 */ /* 0x000fce000f8e00ff */
.L_x_34:
[----:B------:R-:W-:-:S13]  /*2410*/  ISETP.NE.AND P1, PT, R148, 0x3, PT ;  /* 0x000000039400780c */ /* 0x000fda0003f25270 */
[----:B------:R-:W-:Y:S05]  /*2420*/  @!P1 BRA `(.L_x_27) ;  /* 0x0000000000049947 */ /* 0x000fea0003800000 */
[----:B------:R-:W-:Y:S01]  /*2430*/  BPT.TRAP 0x1 ;  /* 0x000000040000795c */ /* 0x000fe20000300000 */
.L_x_27:
[----:B------:R-:W-:Y:S01]  /*2440*/  ULEA UR9, UR17, UR12, 0x3 ;  /* 0x0000000c11097291 */ /* 0x000fe2000f8e183f */
[----:B------:R-:W-:-:S08]  /*2450*/  SHF.L.U32 R20, R152, 0x1f, RZ ;  /* 0x0000001f98147819 */ /* 0x000fd000000006ff */
[----:B------:R0:W1:Y:S01]  /*2460*/  SYNCS.PHASECHK.TRANS64.TRYWAIT P0, [UR9], R20 ;  /* 0x00000014ff0075a7 */ /* 0x0000620008000149 */
[----:B------:R-:W-:Y:S05]  /*2470*/  @!P1 BRA `(.L_x_28) ;  /* 0x0000000000049947 */ /* 0x000fea0003800000 */
[----:B------:R-:W-:Y:S01]  /*2480*/  BPT.TRAP 0x1 ;  /* 0x000000040000795c */ /* 0x000fe20000300000 */
.L_x_28:
[----:B-1----:R-:W-:Y:S05]  /*2490*/  @P0 BRA `(.L_x_29) ;  /* 0x0000000000080947 */ /* 0x002fea0003800000 */
[----:B------:R-:W1:Y:S02]  /*24a0*/  SYNCS.PHASECHK.TRANS64.TRYWAIT P0, [UR9], R20 ;  /* 0x00000014ff0075a7 */ /* 0x000e640008000149 */
[----:B-1----:R-:W-:Y:S05]  /*24b0*/  @!P0 BRA `(.L_x_30) ;  /* 0x0000006c00248947 */ /* 0x002fea0003800000 */
.L_x_29:
[----:B------:R-:W-:Y:S01]  /*24c0*/  UIADD3 UR9, UR12, 0x100, URZ ;  /* 0x000001000c097890 */ /* 0x000fe2000fffe03f */
[----:B------:R-:W-:Y:S01]  /*24d0*/  WARPGROUP.ARRIVE ;  /* 0x00000000000079c5 */ /* 0x000fe20000000000 */
[----:B------:R-:W-:Y:S02]  /*24e0*/  UIADD3 UR10, UR12, 0x3100, URZ ;  /* 0x000031000c0a7890 */ /* 0x000fe4000fffe03f */
[----:B------:R-:W-:Y:S02]  /*24f0*/  UISETP.NE.AND UP0, UPT, UR7, URZ, UPT ;  /* 0x0000003f0700728c */ /* 0x000fe4000bf05270 */
[----:B------:R-:W-:Y:S02]  /*2500*/  USHF.R.U32.HI UR9, URZ, 0x4, UR9 ;  /* 0x000000043f097899 */ /* 0x000fe40008011609 */
[----:B------:R-:W-:Y:S02]  /*2510*/  USHF.R.U32.HI UR10, URZ, 0x4, UR10 ;  /* 0x000000043f0a7899 */ /* 0x000fe4000801160a */
[----:B------:R-:W-:-:S02]  /*2520*/  USEL UR8, UR8, URZ, !UP0 ;  /* 0x0000003f08087287 */ /* 0x000fc4000c000000 */
[----:B------:R-:W-:Y:S02]  /*2530*/  ULOP3.LUT UR9, UR9, 0x3fff, URZ, 0xc0, !UPT ;  /* 0x00003fff09097892 */ /* 0x000fe4000f8ec03f */
[----:B------:R-:W-:Y:S02]  /*2540*/  ULOP3.LUT UR10, UR10, 0x3fff, URZ, 0xc0, !UPT ;  /* 0x00003fff0a0a7892 */ /* 0x000fe4000f8ec03f */
[----:B------:R-:W-:Y:S02]  /*2550*/  UISETP.NE.U32.AND UP0, UPT, UR8, URZ, UPT ;  /* 0x0000003f0800728c */ /* 0x000fe4000bf05070 */
[----:B------:R-:W-:Y:S02]  /*2560*/  ULOP3.LUT UR8, UR9, 0x10000, URZ, 0xfc, !UPT ;  /* 0x0001000009087892 */ /* 0x000fe4000f8efc3f */
[----:B------:R-:W-:Y:S02]  /*2570*/  ULOP3.LUT UR10, UR10, 0x10000, URZ, 0xfc, !UPT ;  /* 0x000100000a0a7892 */ /* 0x000fe4000f8efc3f */
[----:B------:R-:W-:-:S02]  /*2580*/  ULEA UR8, UR17, UR8, 0x8 ;  /* 0x0000000811087291 */ /* 0x000fc4000f8e403f */
[----:B------:R-:W-:Y:S01]  /*2590*/  ULEA UR10, UR17, UR10, 0x9 ;  /* 0x0000000a110a7291 */ /* 0x000fe2000f8e483f */
[----:B------:R-:W-:Y:S01]  /*25a0*/  UMOV UR9, 0x80000020 ;  /* 0x8000002000097882 */ /* 0x000fe20000000000 */
[----:B------:R-:W-:Y:S01]  /*25b0*/  UMOV UR11, 0x80000020 ;  /* 0x80000020000b7882 */ /* 0x000fe20000000000 */
[----:B------:R-:W-:-:S06]  /*25c0*/  UIADD3 UR6, UR6, 0x2, URZ ;  /* 0x0000000206067890 */ /* 0x000fcc000fffe03f */
[----:B------:R-:W-:Y:S01]  /*25d0*/  QGMMA.64x128x32.F32.E5M2.E5M2 R24, gdesc[UR8], R24, UP0 ;  /* 0x01e00000081879f3 */ /* 0x000fe2000bf03818 */
[----:B------:R-:W-:Y:S02]  /*25e0*/  UIADD3 UR8, UR8, 0x2, URZ ;  /* 0x0000000208087890 */ /* 0x000fe4000fffe03f */
[----:B------:R-:W-:Y:S01]  /*25f0*/  UIADD3 UR10, UR10, 0x2, URZ ;  /* 0x000000020a0a7890 */ /* 0x000fe2000fffe03f */
[----:B------:R-:W-:Y:S01]  /*2600*/  UMOV UR9, 0x80000020 ;  /* 0x8000002000097882 */ /* 0x000fe20000000000 */
[----:B------:R-:W-:Y:S01]  /*2610*/  UMOV UR11, 0x80000020 ;  /* 0x80000020000b7882 */ /* 0x000fe20000000000 */
[----:B------:R-:W-:-:S04]  /*2620*/  UISETP.NE.AND UP0, UPT, UR6, UR23, UPT ;  /* 0x000000170600728c */ /* 0x000fc8000bf05270 */
[----:B------:R-:W-:-:S06]  /*2630*/  USEL UR7, URZ, 0x1, UP0 ;  /* 0x000000013f077887 */ /* 0x000fcc0008000000 */
[----:B------:R-:W-:Y:S01]  /*2640*/  ISETP.NE.AND P0, PT, RZ, UR7, PT ;  /* 0x00000007ff007c0c */ /* 0x000fe2000bf05270 */
[----:B------:R-:W-:Y:S03]  /*2650*/  QGMMA.64x128x32.F32.E5M2.E5M2 R24, gdesc[UR8], R24, gsb0 ;  /* 0x01e00000081879f3 */ /* 0x000fe60008003818 */
[----:B------:R-:W-:-:S09]  /*2660*/  WARPGROUP.DEPBAR.LE gsb0, 0x1 ;  /* 0x00008000000079c5 */ /* 0x000fd20000010100 */
[----:B------:R-:W-:Y:S05]  /*2670*/  @!P0 BRA `(.L_x_31) ;  /* 0x0000000400088947 */ /* 0x000fea0003800000 */
[----:B------:R-:W-:Y:S02]  /*2680*/  WARPGROUP.DEPBAR.LE gsb0, 0x0 ;  /* 0x00008000000079c5 */ /* 0x000fe40000010000 */
[----:B------:R-:W-:-:S01]  /*2690*/  FADD R151, R24, R151 ;  /* 0x0000009718977221 */ /* 0x000fc20000000000 */
[----:B------:R-:W-:Y:S01]  /*26a0*/  FADD R146, R25, R146 ;  /* 0x0000009219927221 */ /* 0x000fe20000000000 */
        /* <DEDUP_REMOVED lines=62> */
[----:B------:R-:W-:-:S06]  /*2a90*/  UMOV UR6, URZ ;  /* 0x0000003f00067c82 */ /* 0x000fcc0008000000 */
.L_x_31:
[----:B------:R-:W-:Y:S05]  /*2aa0*/  @!P1 BRA `(.L_x_32) ;  /* 0x0000000000049947 */ /* 0x000fea0003800000 */
[----:B------:R-:W-:Y:S01]  /*2ab0*/  BPT.TRAP 0x1 ;  /* 0x000000040000795c */ /* 0x000fe20000300000 */
.L_x_32:
[----:B------:R-:W-:-:S13]  /*2ac0*/  ISETP.NE.AND P0, PT, R13, RZ, PT ;  /* 0x000000ff0d00720c */ /* 0x000fda0003f05270 */
[----:B01----:R-:W-:-:S05]  /*2ad0*/  @P0 LEA R20, R19, UR12, 0x3 ;  /* 0x0000000c13140c11 */ /* 0x003fca000f8e18ff */
[----:B------:R-:W-:-:S05]  /*2ae0*/  @P0 VIADD R21, R20, 0x18 ;  /* 0x0000001814150836 */ /* 0x000fca0000000000 */
[----:B------:R-:W-:-:S04]  /*2af0*/  @P0 PRMT R21, R12, 0x654, R21 ;  /* 0x000006540c150816 */ /* 0x000fc80000000015 */
[----:B------:R0:W-:Y:S01]  /*2b00*/  @P0 SYNCS.ARRIVE.TRANS64.RED.A1T0 RZ, [R21+URZ], RZ ;  /* 0x000000ff15ff09a7 */ /* 0x0001e2000810043f */
[----:B------:R-:W-:-:S13]  /*2b10*/  ISETP.GT.U32.AND P0, PT, R7, 0x1, PT ;  /* 0x000000010700780c */ /* 0x000fda0003f04070 */
[----:B0-----:R-:W-:Y:S05]  /*2b20*/  @P0 BRA `(.L_x_33) ;  /* 0x0000000000040947 */ /* 0x001fea0003800000 */
[----:B------:R-:W-:Y:S01]  /*2b30*/  BPT.TRAP 0x1 ;  /* 0x000000040000795c */ /* 0x000fe20000300000 */
.L_x_33:
[----:B------:R-:W-:Y:S01]  /*2b40*/  UIADD3 UR17, UR17, 0x1, URZ ;  /* 0x0000000111117890 */ /* 0x000fe2000fffe03f */
[C---:B------:R-:W-:Y:S01]  /*2b50*/  ISETP.GT.AND P1, PT, R18.reuse, 0x1, PT ;  /* 0x000000011200780c */ /* 0x040fe20003f24270 */
[----:B------:R-:W-:Y:S02]  /*2b60*/  VIADD R19, R19, 0x1 ;  /* 0x0000000113137836 */ /* 0x000fe40000000000 */
[----:B------:R-:W-:Y:S01]  /*2b70*/  UISETP.NE.AND UP0, UPT, UR17, 0x3, UPT ;  /* 0x000000031100788c */ /* 0x000fe2000bf05270 */
[----:B------:R-:W-:Y:S02]  /*2b80*/  VIADD R18, R18, 0xffffffff ;  /* 0xffffffff12127836 */ /* 0x000fe40000000000 */
[C---:B------:R-:W-:Y:S01]  /*2b90*/  ISETP.NE.AND P0, PT, R19.reuse, 0x3, PT ;  /* 0x000000031300780c */ /* 0x040fe20003f05270 */
[----:B------:R-:W-:Y:S02]  /*2ba0*/  USEL UR8, URZ, 0x1, UP0 ;  /* 0x000000013f087887 */ /* 0x000fe40008000000 */
[----:B------:R-:W-:Y:S01]  /*2bb0*/  USEL UR17, UR17, URZ, UP0 ;  /* 0x0000003f11117287 */ /* 0x000fe20008000000 */
[----:B------:R-:W-:-:S03]  /*2bc0*/  SEL R19, R19, RZ, P0 ;  /* 0x000000ff13137207 */ /* 0x000fc60000000000 */
[----:B------:R-:W-:Y:S01]  /*2bd0*/  LOP3.LUT R152, R152, UR8, RZ, 0x3c, !PT ;  /* 0x0000000898987c12 */ /* 0x000fe2000f8e3cff */
[----:B------:R-:W-:Y:S01]  /*2be0*/  UMOV UR8, 0x1 ;  /* 0x0000000100087882 */ /* 0x000fe20000000000 */
[----:B------:R-:W-:Y:S06]  /*2bf0*/  @P1 BRA `(.L_x_34) ;  /* 0xfffffff800041947 */ /* 0x000fec000383ffff */
.L_x_26:
[----:B------:R-:W-:Y:S01]  /*2c00*/  UISETP.NE.AND UP0, UPT, UR6, URZ, UPT ;  /* 0x0000003f0600728c */ /* 0x000fe2000bf05270 */
[----:B01----:R-:W0:Y:S01]  /*2c10*/  LDC R18, c[0x0][0x28c] ;  /* 0x0000a300ff127b82 */ /* 0x003e220000000800 */
[----:B------:R-:W-:Y:S02]  /*2c20*/  IMAD.U32 R19, RZ, RZ, UR22 ;  /* 0x00000016ff137e24 */ /* 0x000fe4000f8e00ff */
[----:B------:R-:W-:-:S06]  /*2c30*/  USEL UR6, URZ, 0x1, !UP0 ;  /* 0x000000013f067887 */ /* 0x000fcc000c000000 */
[----:B------:R-:W-:-:S13]  /*2c40*/  ISETP.NE.AND P0, PT, RZ, UR6, PT ;  /* 0x00000006ff007c0c */ /* 0x000fda000bf05270 */
[----:B------:R-:W-:Y:S05]  /*2c50*/  @!P0 BRA `(.L_x_35) ;  /* 0x0000000400048947 */ /* 0x000fea0003800000 */
[----:B------:R-:W-:Y:S02]  /*2c60*/  WARPGROUP.DEPBAR.LE gsb0, 0x0 ;  /* 0x00008000000079c5 */ /* 0x000fe40000010000 */
[----:B------:R-:W-:Y:S01]  /*2c70*/  FADD R151, R24, R151 ;  /* 0x0000009718977221 */ /* 0x000fe20000000000 */
        /* <DEDUP_REMOVED lines=62> */
[----:B------:R-:W-:-:S07]  /*3060*/  FADD R88, R88, R87 ;  /* 0x0000005758587221 */ /* 0x000fce0000000000 */
.L_x_35:
[----:B0-----:R-:W-:Y:S01]  /*3070*/  ISETP.GE.AND P0, PT, R18, 0x1, PT ;  /* 0x000000011200780c */ /* 0x001fe20003f06270 */
[----:B------:R0:W-:Y:S01]  /*3080*/  SYNCS.ARRIVE.TRANS64.A1T0 RZ, [R19+UR21], RZ ;  /* 0x000000ff13ff79a7 */ /* 0x0001e20008100015 */
[----:B------:R-:W-:-:S11]  /*3090*/  WARPGROUP.DEPBAR.LE gsb0, 0x0 ;  /* 0x00008000000079c5 */ /* 0x000fd60000010000 */
[----:B------:R-:W-:Y:S05]  /*30a0*/  @!P0 BRA `(.L_x_36) ;  /* 0x0000000000488947 */ /* 0x000fea0003800000 */
[----:B------:R-:W-:-:S13]  /*30b0*/  ISETP.NE.AND P0, PT, R148, 0x3, PT ;  /* 0x000000039400780c */ /* 0x000fda0003f05270 */
[----:B------:R-:W-:Y:S05]  /*30c0*/  @!P0 BRA `(.L_x_37) ;  /* 0x0000000000048947 */ /* 0x000fea0003800000 */
[----:B------:R-:W-:Y:S01]  /*30d0*/  BPT.TRAP 0x1 ;  /* 0x000000040000795c */ /* 0x000fe20000300000 */
.L_x_37:
[----:B------:R-:W-:-:S13]  /*30e0*/  ISETP.NE.AND P0, PT, R13, RZ, PT ;  /* 0x000000ff0d00720c */ /* 0x000fda0003f05270 */
[----:B------:R-:W-:-:S05]  /*30f0*/  VOTEU.ANY UP0, P0 ;  /* 0x00000000003f7886 */ /* 0x000fca0000000100 */
[----:B------:R-:W-:-:S06]  /*3100*/  @UP0 UIADD3 UR6, UR14, UR4, URZ ;  /* 0x000000040e060290 */ /* 0x000fcc000fffe03f */
[----:B------:R-:W-:Y:S02]  /*3110*/  IMAD.U32 R18, RZ, RZ, UR6 ;  /* 0x00000006ff127e24 */ /* 0x000fe4000f8e00ff */
[----:B------:R-:W-:Y:S02]  /*3120*/  IMAD.U32 R21, RZ, RZ, UR6 ;  /* 0x00000006ff157e24 */ /* 0x000fe4000f8e00ff */
[----:B0-----:R-:W-:-:S05]  /*3130*/  @P0 IMAD.WIDE.U32 R18, R18, -0x55555555, RZ ;  /* 0xaaaaaaab12120825 */ /* 0x001fca00078e00ff */
[----:B------:R-:W-:-:S05]  /*3140*/  @P0 SHF.R.U32.HI R18, RZ, 0x1, R19 ;  /* 0x00000001ff120819 */ /* 0x000fca0000011613 */
[----:B------:R-:W-:-:S05]  /*3150*/  @P0 IMAD R18, R18, -0x3, R21 ;  /* 0xfffffffd12120824 */ /* 0x000fca00078e0215 */
[----:B------:R-:W-:-:S05]  /*3160*/  @P0 LEA R18, R18, UR12, 0x3 ;  /* 0x0000000c12120c11 */ /* 0x000fca000f8e18ff */
[----:B------:R-:W-:-:S05]  /*3170*/  @P0 VIADD R19, R18, 0x18 ;  /* 0x0000001812130836 */ /* 0x000fca0000000000 */
[----:B------:R-:W-:-:S04]  /*3180*/  @P0 PRMT R19, R12, 0x654, R19 ;  /* 0x000006540c130816 */ /* 0x000fc80000000013 */
[----:B------:R1:W-:Y:S01]  /*3190*/  @P0 SYNCS.ARRIVE.TRANS64.RED.A1T0 RZ, [R19+URZ], RZ ;  /* 0x000000ff13ff09a7 */ /* 0x0003e2000810043f */
[----:B------:R-:W-:-:S13]  /*31a0*/  ISETP.GT.U32.AND P0, PT, R7, 0x1, PT ;  /* 0x000000010700780c */ /* 0x000fda0003f04070 */
[----:B-1----:R-:W-:Y:S05]  /*31b0*/  @P0 BRA `(.L_x_36) ;  /* 0x0000000000040947 */ /* 0x002fea0003800000 */
[----:B------:R-:W-:Y:S01]  /*31c0*/  BPT.TRAP 0x1 ;  /* 0x000000040000795c */ /* 0x000fe20000300000 */
.L_x_36:
[----:B------:R-:W-:Y:S01]  /*31d0*/  SHF.L.U32 R18, R150, 0x1f, RZ ;  /* 0x0000001f96127819 */ /* 0x000fe200000006ff */
[----:B------:R-:W-:Y:S01]  /*31e0*/  UIADD3 UR4, UR20, UR4, URZ ;  /* 0x0000000414047290 */ /* 0x000fe2000fffe03f */
[----:B------:R-:W1:Y:S01]  /*31f0*/  LDC R29, c[0x0][0x288] ;  /* 0x0000a200ff1d7b82 */ /* 0x000e620000000800 */
[----:B------:R-:W-:Y:S01]  /*3200*/  UISETP.GE.U32.AND UP1, UPT, UR20, 0x3, UPT ;  /* 0x000000031400788c */ /* 0x000fe2000bf26070 */
[----:B------:R-:W-:Y:S01]  /*3210*/  IMAD.SHL.U32 R26, R16, 0x2, RZ ;  /* 0x00000002101a7824 */ /* 0x000fe200078e00ff */
[----:B------:R-:W-:Y:S02]  /*3220*/  UISETP.GT.U32.AND UP0, UPT, UR4, 0x2, UPT ;  /* 0x000000020400788c */ /* 0x000fe4000bf04070 */
[----:B------:R-:W-:Y:S02]  /*3230*/  UIMAD.WIDE.U32 UR6, UR4, -0x55555555, URZ ;  /* 0xaaaaaaab040678a5 */ /* 0x000fe4000f8e003f */
[----:B------:R-:W-:Y:S01]  /*3240*/  UISETP.LT.U32.AND UP0, UPT, UR20, 0x3, UP0 ;  /* 0x000000031400788c */ /* 0x000fe20008701070 */
[----:B------:R-:W4:Y:S01]  /*3250*/  SYNCS.PHASECHK.TRANS64.TRYWAIT P0, [UR15+0x8], R18 ;  /* 0x00000812ff0075a7 */ /* 0x000f22000800014f */
[----:B------:R-:W-:Y:S01]  /*3260*/  USHF.R.U32.HI UR6, URZ, 0x1, UR7 ;  /* 0x000000013f067899 */ /* 0x000fe20008011607 */
[----:B------:R-:W-:Y:S01]  /*3270*/  SHF.R.S32.HI R27, RZ, 0x1f, R26 ;  /* 0x0000001fff1b7819 */ /* 0x000fe2000001141a */
[----:B------:R-:W-:-:S02]  /*3280*/  USEL UR8, URZ, 0x1, !UP0 ;  /* 0x000000013f087887 */ /* 0x000fc4000c000000 */
[----:B------:R-:W-:Y:S02]  /*3290*/  UIMAD UR4, UR6, -0x3, UR4 ;  /* 0xfffffffd060478a4 */ /* 0x000fe4000f8e0204 */
[----:B------:R-:W-:-:S04]  /*32a0*/  ULOP3.LUT UR5, UR5, UR8, URZ, 0x3c, !UPT ;  /* 0x0000000805057292 */ /* 0x000fc8000f8e3c3f */
[----:B------:R-:W-:Y:S01]  /*32b0*/  @UP1 ULOP3.LUT UR5, UR5, 0x1, UR6, 0x78, !UPT ;  /* 0x0000000105051892 */ /* 0x000fe2000f8e7806 */
[----:B-1--4-:R-:W-:Y:S11]  /*32c0*/  @!P0 BRA `(.L_x_38) ;  /* 0x0000005c00b88947 */ /* 0x012ff60003800000 */
.L_x_195:
[----:B------:R-:W-:Y:S01]  /*32d0*/  IMAD.SHL.U32 R28, R6, 0x40, RZ ;  /* 0x00000040061c7824 */ /* 0x000fe200078e00ff */
[----:B------:R-:W-:Y:S01]  /*32e0*/  ULDC UR8, c[0x0][0x284] ;  /* 0x0000a10000087ab9 */ /* 0x000fe20000000800 */
[----:B------:R-:W-:Y:S01]  /*32f0*/  IMAD.SHL.U32 R33, R5, 0x80, RZ ;  /* 0x0000008005217824 */ /* 0x000fe200078e00ff */
[----:B------:R-:W-:Y:S01]  /*3300*/  SHF.R.S32.HI R34, RZ, 0x1f, R4 ;  /* 0x0000001fff227819 */ /* 0x000fe20000011404 */
[----:B------:R-:W-:Y:S01]  /*3310*/  ULDC.64 UR6, c[0x0][0x5d0] ;  /* 0x0001740000067ab9 */ /* 0x000fe20000000a00 */
[----:B------:R-:W-:Y:S01]  /*3320*/  ISETP.GE.AND P0, PT, R28, UR8, PT ;  /* 0x000000081c007c0c */ /* 0x000fe2000bf06270 */
[----:B0-----:R-:W-:Y:S01]  /*3330*/  IMAD.WIDE.U32 R18, R4, UR6, R26 ;  /* 0x0000000604127c25 */ /* 0x001fe2000f8e001a */
[----:B------:R-:W-:Y:S02]  /*3340*/  SHF.R.S32.HI R32, RZ, 0x1f, R33 ;  /* 0x0000001fff207819 */ /* 0x000fe40000011421 */
[C---:B------:R-:W-:Y:S01]  /*3350*/  ISETP.GE.OR P0, PT, R33.reuse, R29, P0 ;  /* 0x0000001d2100720c */ /* 0x040fe20000706670 */
[----:B------:R-:W-:Y:S01]  /*3360*/  IMAD R5, R34, UR6, RZ ;  /* 0x0000000622057c24 */ /* 0x000fe2000f8e02ff */
[----:B------:R-:W-:-:S03]  /*3370*/  IADD3 R18, P1, R33, R18, RZ ;  /* 0x0000001221127210 */ /* 0x000fc60007f3e0ff */
[----:B------:R-:W-:-:S05]  /*3380*/  IMAD R5, R4, UR7, R5 ;  /* 0x0000000704057c24 */ /* 0x000fca000f8e0205 */
[----:B------:R-:W-:-:S03]  /*3390*/  IADD3.X R19, R32, R19, R5, P1, !PT ;  /* 0x0000001320137210 */ /* 0x000fc60000ffe405 */
[----:B------:R-:W-:Y:S05]  /*33a0*/  @P0 BRA `(.L_x_39) ;  /* 0x0000004400b80947 */ /* 0x000fea0003800000 */
[----:B------:R-:W0:Y:S01]  /*33b0*/  LDC.64 R30, c[0x0][0x5c8] ;  /* 0x00017200ff1e7b82 */ /* 0x000e220000000a00 */
[----:B------:R-:W-:Y:S01]  /*33c0*/  IMAD.WIDE R24, R6, 0x40, R10 ;  /* 0x0000004006187825 */ /* 0x000fe200078e020a */
[----:B------:R-:W-:Y:S01]  /*33d0*/  ULDC.64 UR6, c[0x0][0x5c0] ;  /* 0x0001700000067ab9 */ /* 0x000fe20000000a00 */
[----:B------:R-:W-:Y:S02]  /*33e0*/  BSSY B0, `(.L_x_39) ;  /* 0x000046a000007945 */ /* 0x000fe40003800000 */
[----:B------:R-:W-:-:S04]  /*33f0*/  IMAD R6, R16, -0x2, R29 ;  /* 0xfffffffe10067824 */ /* 0x000fc800078e021d */
[----:B------:R-:W-:Y:S02]  /*3400*/  IMAD.IADD R6, R6, 0x1, -R33 ;  /* 0x0000000106067824 */ /* 0x000fe400078e0a21 */
[-C--:B0-----:R-:W-:Y:S02]  /*3410*/  IMAD R5, R25, R30.reuse, RZ ;  /* 0x0000001e19057224 */ /* 0x081fe400078e02ff */
[----:B------:R-:W-:-:S04]  /*3420*/  IMAD.WIDE.U32 R18, R24, R30, R18 ;  /* 0x0000001e18127225 */ /* 0x000fc800078e0012 */
[----:B------:R-:W-:Y:S01]  /*3430*/  IMAD R21, R24, R31, R5 ;  /* 0x0000001f18157224 */ /* 0x000fe200078e0205 */
[----:B------:R-:W-:Y:S02]  /*3440*/  LEA R5, P0, R30, R18, 0x3 ;  /* 0x000000121e057211 */ /* 0x000fe400078018ff */
[----:B------:R-:W-:Y:S01]  /*3450*/  IADD3 R20, P1, R18, UR6, RZ ;  /* 0x0000000612147c10 */ /* 0x000fe2000ff3e0ff */
[----:B------:R-:W-:Y:S01]  /*3460*/  IMAD.IADD R21, R19, 0x1, R21 ;  /* 0x0000000113157824 */ /* 0x000fe200078e0215 */
[----:B------:R-:W-:-:S04]  /*3470*/  IADD3 R18, P3, R5, UR6, RZ ;  /* 0x0000000605127c10 */ /* 0x000fc8000ff7e0ff */
[----:B------:R-:W-:Y:S01]  /*3480*/  LEA.HI.X R5, R30, R21, R31, 0x3, P0 ;  /* 0x000000151e057211 */ /* 0x000fe200000f1c1f */
[----:B------:R-:W-:Y:S01]  /*3490*/  IMAD.IADD R30, R17, 0x1, -R28 ;  /* 0x00000001111e7824 */ /* 0x000fe200078e0a1c */
[----:B---3-5:R-:W-:Y:S02]  /*34a0*/  FSETP.NEU.AND P0, PT, R15, RZ, PT ;  /* 0x000000ff0f00720b */ /* 0x028fe40003f0d000 */
[----:B------:R-:W-:Y:S02]  /*34b0*/  IADD3.X R21, R21, UR7, RZ, P1, !PT ;  /* 0x0000000715157c10 */ /* 0x000fe40008ffe4ff */
[----:B------:R-:W-:-:S09]  /*34c0*/  IADD3.X R19, R5, UR7, RZ, P3, !PT ;  /* 0x0000000705137c10 */ /* 0x000fd20009ffe4ff */
[----:B------:R-:W-:Y:S05]  /*34d0*/  @!P0 BRA `(.L_x_40) ;  /* 0x0000003400608947 */ /* 0x000fea0003800000 */
[----:B------:R-:W-:Y:S01]  /*34e0*/  ULDC.64 UR6, c[0x0][0x5b8] ;  /* 0x00016e0000067ab9 */ /* 0x000fe20000000a00 */
[----:B------:R-:W-:Y:S01]  /*34f0*/  ULDC.64 UR8, c[0x0][0x5a8] ;  /* 0x00016a0000087ab9 */ /* 0x000fe20000000a00 */
[----:B------:R-:W-:Y:S01]  /*3500*/  IMAD.WIDE.U32 R26, R4, UR6, R26 ;  /* 0x00000006041a7c25 */ /* 0x000fe2000f8e001a */
[----:B------:R-:W-:Y:S01]  /*3510*/  BSSY B1, `(.L_x_41) ;  /* 0x0000010000017945 */ /* 0x000fe20003800000 */
[----:B------:R-:W-:Y:S02]  /*3520*/  PRMT R28, RZ, 0x7610, R28 ;  /* 0x00007610ff1c7816 */ /* 0x000fe4000000001c */
[----:B------:R-:W-:Y:S01]  /*3530*/  IMAD R5, R34, UR6, RZ ;  /* 0x0000000622057c24 */ /* 0x000fe2000f8e02ff */
[----:B------:R-:W-:-:S03]  /*3540*/  IADD3 R26, P0, R33, R26, RZ ;  /* 0x0000001a211a7210 */ /* 0x000fc60007f1e0ff */
[----:B------:R-:W-:Y:S01]  /*3550*/  IMAD R5, R4, UR7, R5 ;  /* 0x0000000704057c24 */ /* 0x000fe2000f8e0205 */
[----:B------:R-:W-:Y:S02]  /*3560*/  ULDC.64 UR6, c[0x0][0x5b0] ;  /* 0x00016c0000067ab9 */ /* 0x000fe40000000a00 */
[----:B------:R-:W-:Y:S02]  /*3570*/  IMAD R29, R25, UR6, RZ ;  /* 0x00000006191d7c24 */ /* 0x000fe4000f8e02ff */
[----:B------:R-:W-:Y:S02]  /*3580*/  IADD3.X R27, R32, R27, R5, P0, !PT ;  /* 0x0000001b201b7210 */ /* 0x000fe400007fe405 */
[----:B------:R-:W-:Y:S01]  /*3590*/  ISETP.GE.AND P0, PT, R30, 0x1, PT ;  /* 0x000000011e00780c */ /* 0x000fe20003f06270 */
[C---:B------:R-:W-:Y:S02]  /*35a0*/  IMAD R29, R24.reuse, UR7, R29 ;  /* 0x00000007181d7c24 */ /* 0x040fe4000f8e021d */
[----:B------:R-:W-:Y:S01]  /*35b0*/  IMAD.WIDE.U32 R4, R24, UR6, R26 ;  /* 0x0000000618047c25 */ /* 0x000fe2000f8e001a */
[----:B------:R-:W-:-:S02]  /*35c0*/  ISETP.LT.OR P4, PT, R6, 0x1, !P0 ;  /* 0x000000010600780c */ /* 0x000fc40004781670 */
[----:B------:R-:W-:-:S04]  /*35d0*/  IADD3 R4, P1, R4, UR8, RZ ;  /* 0x0000000804047c10 */ /* 0x000fc8000ff3e0ff */
[----:B------:R-:W-:-:S07]  /*35e0*/  IADD3.X R5, R5, UR9, R29, P1, !PT ;  /* 0x0000000905057c10 */ /* 0x000fce0008ffe41d */
[----:B------:R-:W-:Y:S05]  /*35f0*/  @P4 BRA `(.L_x_42) ;  /* 0x0000000000044947 */ /* 0x000fea0003800000 */
[----:B------:R0:W5:Y:S02]  /*3600*/  LDG.E.U8 R28, desc[UR18][R4.64] ;  /* 0x00000012041c7981 */ /* 0x000164000c1e1100 */
.L_x_42:
[----:B------:R-:W-:Y:S05]  /*3610*/  BSYNC B1 ;  /* 0x0000000000017941 */ /* 0x000fea0003800000 */
.L_x_41:
[----:B-----5:R-:W-:Y:S01]  /*3620*/  LOP3.LUT R28, R28, 0xff, RZ, 0xc0, !PT ;  /* 0x000000ff1c1c7812 */ /* 0x020fe200078ec0ff */
[----:B------:R-:W-:Y:S01]  /*3630*/  BSSY B1, `(.L_x_43) ;  /* 0x000000b000017945 */ /* 0x000fe20003800000 */
[----:B------:R-:W-:Y:S02]  /*3640*/  ISETP.LT.OR P3, PT, R6, 0x2, !P0 ;  /* 0x000000020600780c */ /* 0x000fe40004761670 */
[----:B------:R-:W-:-:S05]  /*3650*/  F2FP.F16.E5M2.UNPACK_B R28, R28 ;  /* 0x0000001cff1c723e */ /* 0x000fca00020004ff */
[----:B------:R-:W-:-:S05]  /*3660*/  HADD2.F32 R28, -RZ, R28.H0_H0 ;  /* 0x2000001cff1c7230 */ /* 0x000fca0000004100 */
[----:B------:R-:W-:-:S04]  /*3670*/  FMUL R28, R28, R15 ;  /* 0x0000000f1c1c7220 */ /* 0x000fc80000400000 */
[----:B--2---:R-:W-:-:S05]  /*3680*/  FFMA R28, R151, R14, R28 ;  /* 0x0000000e971c7223 */ /* 0x004fca000000001c */
[----:B------:R-:W-:Y:S02]  /*3690*/  F2FP.SATFINITE.E5M2.F32.PACK_AB_MERGE_C R29, RZ, R28, RZ ;  /* 0x0000001cff1d723e */ /* 0x000fe400048060ff */
[----:B------:R-:W-:-:S03]  /*36a0*/  PRMT R28, RZ, 0x7610, R28 ;  /* 0x00007610ff1c7816 */ /* 0x000fc6000000001c */
[----:B------:R1:W-:Y:S01]  /*36b0*/  @!P4 STG.E.U8 desc[UR18][R20.64], R29 ;  /* 0x0000001d1400c986 */ /* 0x0003e2000c101112 */
[----:B------:R-:W-:Y:S05]  /*36c0*/  @P3 BRA `(.L_x_44) ;  /* 0x0000000000043947 */ /* 0x000fea0003800000 */
[----:B------:R2:W5:Y:S02]  /*36d0*/  LDG.E.U8 R28, desc[UR18][R4.64+0x1] ;  /* 0x00000112041c7981 */ /* 0x000564000c1e1100 */
.L_x_44:
[----:B------:R-:W-:Y:S05]  /*36e0*/  BSYNC B1 ;  /* 0x0000000000017941 */ /* 0x000fea0003800000 */
.L_x_43:
[----:B-----5:R-:W-:Y:S01]  /*36f0*/  LOP3.LUT R28, R28, 0xff, RZ, 0xc0, !PT ;  /* 0x000000ff1c1c7812 */ /* 0x020fe200078ec0ff */
[----:B------:R-:W-:Y:S01]  /*3700*/  BSSY B1, `(.L_x_45) ;  /* 0x0000013000017945 */ /* 0x000fe20003800000 */
[----:B-1----:R-:W-:Y:S02]  /*3710*/  IADD3 R29, P1, R24, 0x8, RZ ;  /* 0x00000008181d7810 */ /* 0x002fe40007f3e0ff */
[----:B------:R-:W-:-:S03]  /*3720*/  F2FP.F16.E5M2.UNPACK_B R28, R28 ;  /* 0x0000001cff1c723e */ /* 0x000fc600020004ff */
[----:B------:R-:W-:Y:S01]  /*3730*/  IMAD.X R24, RZ, RZ, R25, P1 ;  /* 0x000000ffff187224 */ /* 0x000fe200008e0619 */
[----:B------:R-:W-:Y:S01]  /*3740*/  ISETP.GE.AND P1, PT, R30, 0x9, PT ;  /* 0x000000091e00780c */ /* 0x000fe20003f26270 */
[----:B------:R-:W-:Y:S02]  /*3750*/  HADD2.F32 R28, -RZ, R28.H0_H0 ;  /* 0x2000001cff1c7230 */ /* 0x000fe40000004100 */
[----:B------:R-:W-:Y:S01]  /*3760*/  IMAD R24, R24, UR6, RZ ;  /* 0x0000000618187c24 */ /* 0x000fe2000f8e02ff */
[----:B------:R-:W-:Y:S01]  /*3770*/  ISETP.LT.OR P5, PT, R6, 0x1, !P1 ;  /* 0x000000010600780c */ /* 0x000fe20004fa1670 */
[----:B------:R-:W-:-:S04]  /*3780*/  IMAD.WIDE.U32 R26, R29, UR6, R26 ;  /* 0x000000061d1a7c25 */ /* 0x000fc8000f8e001a */
[----:B------:R-:W-:Y:S01]  /*3790*/  FMUL R25, R28, R15 ;  /* 0x0000000f1c197220 */ /* 0x000fe20000400000 */
[----:B------:R-:W-:-:S03]  /*37a0*/  IMAD R29, R29, UR7, R24 ;  /* 0x000000071d1d7c24 */ /* 0x000fc6000f8e0218 */
[----:B------:R-:W-:Y:S01]  /*37b0*/  FFMA R25, R146, R14, R25 ;  /* 0x0000000e92197223 */ /* 0x000fe20000000019 */
[----:B------:R-:W-:Y:S02]  /*37c0*/  IADD3 R24, P4, R26, UR8, RZ ;  /* 0x000000081a187c10 */ /* 0x000fe4000ff9e0ff */
[----:B------:R-:W-:Y:S02]  /*37d0*/  PRMT R26, RZ, 0x7610, R26 ;  /* 0x00007610ff1a7816 */ /* 0x000fe4000000001a */
[----:B------:R-:W-:Y:S02]  /*37e0*/  F2FP.SATFINITE.E5M2.F32.PACK_AB_MERGE_C R31, RZ, R25, RZ ;  /* 0x00000019ff1f723e */ /* 0x000fe400048060ff */
[----:B------:R-:W-:-:S03]  /*37f0*/  IADD3.X R25, R27, UR9, R29, P4, !PT ;  /* 0x000000091b197c10 */ /* 0x000fc6000a7fe41d */
[----:B------:R1:W-:Y:S01]  /*3800*/  @!P3 STG.E.U8 desc[UR18][R20.64+0x1], R31 ;  /* 0x0000011f1400b986 */ /* 0x0003e2000c101112 */
[----:B------:R-:W-:Y:S05]  /*3810*/  @P5 BRA `(.L_x_46) ;  /* 0x0000000000045947 */ /* 0x000fea0003800000 */
[----:B------:R3:W5:Y:S02]  /*3820*/  LDG.E.U8 R26, desc[UR18][R24.64] ;  /* 0x00000012181a7981 */ /* 0x000764000c1e1100 */
.L_x_46:
[----:B------:R-:W-:Y:S05]  /*3830*/  BSYNC B1 ;  /* 0x0000000000017941 */ /* 0x000fea0003800000 */
.L_x_45:
[----:B-----5:R-:W-:Y:S01]  /*3840*/  LOP3.LUT R26, R26, 0xff, RZ, 0xc0, !PT ;  /* 0x000000ff1a1a7812 */ /* 0x020fe200078ec0ff */
[----:B------:R-:W-:Y:S01]  /*3850*/  BSSY B1, `(.L_x_47) ;  /* 0x000000b000017945 */ /* 0x000fe20003800000 */
[----:B------:R-:W-:Y:S02]  /*3860*/  ISETP.LT.OR P3, PT, R6, 0x2, !P1 ;  /* 0x000000020600780c */ /* 0x000fe40004f61670 */
[----:B------:R-:W-:-:S05]  /*3870*/  F2FP.F16.E5M2.UNPACK_B R26, R26 ;  /* 0x0000001aff1a723e */ /* 0x000fca00020004ff */
[----:B------:R-:W-:-:S05]  /*3880*/  HADD2.F32 R26, -RZ, R26.H0_H0 ;  /* 0x2000001aff1a7230 */ /* 0x000fca0000004100 */
[----:B------:R-:W-:-:S04]  /*3890*/  FMUL R26, R26, R15 ;  /* 0x0000000f1a1a7220 */ /* 0x000fc80000400000 */
[----:B------:R-:W-:-:S05]  /*38a0*/  FFMA R26, R149, R14, R26 ;  /* 0x0000000e951a7223 */ /* 0x000fca000000001a */
[----:B------:R-:W-:Y:S02]  /*38b0*/  F2FP.SATFINITE.E5M2.F32.PACK_AB_MERGE_C R27, RZ, R26, RZ ;  /* 0x0000001aff1b723e */ /* 0x000fe400048060ff */
[----:B------:R-:W-:-:S03]  /*38c0*/  PRMT R26, RZ, 0x7610, R26 ;  /* 0x00007610ff1a7816 */ /* 0x000fc6000000001a */
[----:B------:R4:W-:Y:S01]  /*38d0*/  @!P5 STG.E.U8 desc[UR18][R18.64], R27 ;  /* 0x0000001b1200d986 */ /* 0x0009e2000c101112 */
[----:B------:R-:W-:Y:S05]  /*38e0*/  @P3 BRA `(.L_x_48) ;  /* 0x0000000000043947 */ /* 0x000fea0003800000 */
[----:B------:R0:W5:Y:S02]  /*38f0*/  LDG.E.U8 R26, desc[UR18][R24.64+0x1] ;  /* 0x00000112181a7981 */ /* 0x000164000c1e1100 */
.L_x_48:
[----:B------:R-:W-:Y:S05]  /*3900*/  BSYNC B1 ;  /* 0x0000000000017941 */ /* 0x000fea0003800000 */
.L_x_47:
[----:B-----5:R-:W-:Y:S01]  /*3910*/  LOP3.LUT R26, R26, 0xff, RZ, 0xc0, !PT ;  /* 0x000000ff1a1a7812 */ /* 0x020fe200078ec0ff */
[----:B------:R-:W-:Y:S01]  /*3920*/  BSSY B1, `(.L_x_49) ;  /* 0x000000b000017945 */ /* 0x000fe20003800000 */
[----:B------:R-:W-:Y:S02]  /*3930*/  ISETP.LT.OR P4, PT, R6, 0x9, !P0 ;  /* 0x000000090600780c */ /* 0x000fe40004781670 */
[----:B------:R-:W-:-:S05]  /*3940*/  F2FP.F16.E5M2.UNPACK_B R26, R26 ;  /* 0x0000001aff1a723e */ /* 0x000fca00020004ff */
[----:B------:R-:W-:-:S05]  /*3950*/  HADD2.F32 R26, -RZ, R26.H0_H0 ;  /* 0x2000001aff1a7230 */ /* 0x000fca0000004100 */
[----:B----4-:R-:W-:Y:S01]  /*3960*/  FMUL R27, R26, R15 ;  /* 0x0000000f1a1b7220 */ /* 0x010fe20000400000 */
[----:B------:R-:W-:-:S03]  /*3970*/  PRMT R26, RZ, 0x7610, R26 ;  /* 0x00007610ff1a7816 */ /* 0x000fc6000000001a */
[----:B------:R-:W-:-:S05]  /*3980*/  FFMA R27, R144, R14, R27 ;  /* 0x0000000e901b7223 */ /* 0x000fca000000001b */
[----:B------:R-:W-:-:S05]  /*3990*/  F2FP.SATFINITE.E5M2.F32.PACK_AB_MERGE_C R27, RZ, R27, RZ ;  /* 0x0000001bff1b723e */ /* 0x000fca00048060ff */
[----:B------:R4:W-:Y:S01]  /*39a0*/  @!P3 STG.E.U8 desc[UR18][R18.64+0x1], R27 ;  /* 0x0000011b1200b986 */ /* 0x0009e2000c101112 */
[----:B------:R-:W-:Y:S05]  /*39b0*/  @P4 BRA `(.L_x_50) ;  /* 0x0000000000044947 */ /* 0x000fea0003800000 */
[----:B------:R0:W5:Y:S02]  /*39c0*/  LDG.E.U8 R26, desc[UR18][R4.64+0x8] ;  /* 0x00000812041a7981 */ /* 0x000164000c1e1100 */
.L_x_50:
[----:B------:R-:W-:Y:S05]  /*39d0*/  BSYNC B1 ;  /* 0x0000000000017941 */ /* 0x000fea0003800000 */
.L_x_49:
[----:B-----5:R-:W-:Y:S01]  /*39e0*/  LOP3.LUT R26, R26, 0xff, RZ, 0xc0, !PT ;  /* 0x000000ff1a1a7812 */ /* 0x020fe200078ec0ff */
[----:B------:R-:W-:Y:S01]  /*39f0*/  BSSY B1, `(.L_x_51) ;  /* 0x000000b000017945 */ /* 0x000fe20003800000 */
[----:B------:R-:W-:Y:S02]  /*3a00*/  ISETP.LT.OR P3, PT, R6, 0xa, !P0 ;  /* 0x0000000a0600780c */ /* 0x000fe40004761670 */
[----:B------:R-:W-:-:S05]  /*3a10*/  F2FP.F16.E5M2.UNPACK_B R26, R26 ;  /* 0x0000001aff1a723e */ /* 0x000fca00020004ff */
[----:B------:R-:W-:-:S05]  /*3a20*/  HADD2.F32 R26, -RZ, R26.H0_H0 ;  /* 0x2000001aff1a7230 */ /* 0x000fca0000004100 */
[----:B------:R-:W-:-:S04]  /*3a30*/  FMUL R26, R26, R15 ;  /* 0x0000000f1a1a7220 */ /* 0x000fc80000400000 */
[----:B------:R-:W-:-:S05]  /*3a40*/  FFMA R26, R147, R14, R26 ;  /* 0x0000000e931a7223 */ /* 0x000fca000000001a */
[----:B----4-:R-:W-:Y:S02]  /*3a50*/  F2FP.SATFINITE.E5M2.F32.PACK_AB_MERGE_C R27, RZ, R26, RZ ;  /* 0x0000001aff1b723e */ /* 0x010fe400048060ff */
[----:B------:R-:W-:-:S03]  /*3a60*/  PRMT R26, RZ, 0x7610, R26 ;  /* 0x00007610ff1a7816 */ /* 0x000fc6000000001a */
[----:B------:R4:W-:Y:S01]  /*3a70*/  @!P4 STG.E.U8 desc[UR18][R20.64+0x8], R27 ;  /* 0x0000081b1400c986 */ /* 0x0009e2000c101112 */
[----:B------:R-:W-:Y:S05]  /*3a80*/  @P3 BRA `(.L_x_52) ;  /* 0x0000000000043947 */ /* 0x000fea0003800000 */
[----:B------:R0:W5:Y:S02]  /*3a90*/  LDG.E.U8 R26, desc[UR18][R4.64+0x9] ;  /* 0x00000912041a7981 */ /* 0x000164000c1e1100 */
.L_x_52:
[----:B------:R-:W-:Y:S05]  /*3aa0*/  BSYNC B1 ;  /* 0x0000000000017941 */ /* 0x000fea0003800000 */
.L_x_51:
        /* <DEDUP_REMOVED lines=12> */
.L_x_54:
[----:B------:R-:W-:Y:S05]  /*3b70*/  BSYNC B1 ;  /* 0x0000000000017941 */ /* 0x000fea0003800000 */
.L_x_53:
        /* <DEDUP_REMOVED lines=12> */
.L_x_56:
[----:B------:R-:W-:Y:S05]  /*3c40*/  BSYNC B1 ;  /* 0x0000000000017941 */ /* 0x000fea0003800000 */
.L_x_55:
        /* <DEDUP_REMOVED lines=12> */
.L_x_58:
[----:B------:R-:W-:Y:S05]  /*3d10*/  BSYNC B1 ;  /* 0x0000000000017941 */ /* 0x000fea0003800000 */
.L_x_57:
        /* <DEDUP_REMOVED lines=12> */
.L_x_60:
[----:B------:R-:W-:Y:S05]  /*3de0*/  BSYNC B1 ;  /* 0x0000000000017941 */ /* 0x000fea0003800000 */
.L_x_59:
        /* <DEDUP_REMOVED lines=12> */
.L_x_62:
[----:B------:R-:W-:Y:S05]  /*3eb0*/  BSYNC B1 ;  /* 0x0000000000017941 */ /* 0x000fea0003800000 */
.L_x_61:
        /* <DEDUP_REMOVED lines=12> */
.L_x_64:
[----:B------:R-:W-:Y:S05]  /*3f80*/  BSYNC B1 ;  /* 0x0000000000017941 */ /* 0x000fea0003800000 */
.L_x_63:
        /* <DEDUP_REMOVED lines=12> */
.L_x_66:
[----:B------:R-:W-:Y:S05]  /*4050*/  BSYNC B1 ;  /* 0x0000000000017941 */ /* 0x000fea0003800000 */
.L_x_65:
        /* <DEDUP_REMOVED lines=12> */
.L_x_68:
[----:B------:R-:W-:Y:S05]  /*4120*/  BSYNC B1 ;  /* 0x0000000000017941 */ /* 0x000fea0003800000 */
.L_x_67:
        /* <DEDUP_REMOVED lines=12> */
.L_x_70:
[----:B------:R-:W-:Y:S05]  /*41f0*/  BSYNC B1 ;  /* 0x0000000000017941 */ /* 0x000fea0003800000 */
.L_x_69:
        /* <DEDUP_REMOVED lines=12> */
.L_x_72:
[----:B------:R-:W-:Y:S05]  /*42c0*/  BSYNC B1 ;  /* 0x0000000000017941 */ /* 0x000fea0003800000 */
.L_x_71:
        /* <DEDUP_REMOVED lines=12> */
.L_x_74:
[----:B------:R-:W-:Y:S05]  /*4390*/  BSYNC B1 ;  /* 0x0000000000017941 */ /* 0x000fea0003800000 */
.L_x_73:
        /* <DEDUP_REMOVED lines=12> */
.L_x_76:
[----:B------:R-:W-:Y:S05]  /*4460*/  BSYNC B1 ;  /* 0x0000000000017941 */ /* 0x000fea0003800000 */
.L_x_75:
        /* <DEDUP_REMOVED lines=12> */
.L_x_78:
[----:B------:R-:W-:Y:S05]  /*4530*/  BSYNC B1 ;  /* 0x0000000000017941 */ /* 0x000fea0003800000 */
.L_x_77:
        /* <DEDUP_REMOVED lines=12> */
.L_x_80:
[----:B------:R-:W-:Y:S05]  /*4600*/  BSYNC B1 ;  /* 0x0000000000017941 */ /* 0x000fea0003800000 */
.L_x_79:
        /* <DEDUP_REMOVED lines=12> */
.L_x_82:
[----:B------:R-:W-:Y:S05]  /*46d0*/  BSYNC B1 ;  /* 0x0000000000017941 */ /* 0x000fea0003800000 */
.L_x_81:
        /* <DEDUP_REMOVED lines=12> */
.L_x_84:
[----:B------:R-:W-:Y:S05]  /*47a0*/  BSYNC B1 ;  /* 0x0000000000017941 */ /* 0x000fea0003800000 */
.L_x_83:
        /* <DEDUP_REMOVED lines=12> */
.L_x_86:
[----:B------:R-:W-:Y:S05]  /*4870*/  BSYNC B1 ;  /* 0x0000000000017941 */ /* 0x000fea0003800000 */
.L_x_85:
        /* <DEDUP_REMOVED lines=12> */
.L_x_88:
[----:B------:R-:W-:Y:S05]  /*4940*/  BSYNC B1 ;  /* 0x0000000000017941 */ /* 0x000fea0003800000 */
.L_x_87:
        /* <DEDUP_REMOVED lines=12> */
.L_x_90:
[----:B------:R-:W-:Y:S05]  /*4a10*/  BSYNC B1 ;  /* 0x0000000000017941 */ /* 0x000fea0003800000 */
.L_x_89:
        /* <DEDUP_REMOVED lines=12> */
.L_x_92:
[----:B------:R-:W-:Y:S05]  /*4ae0*/  BSYNC B1 ;  /* 0x0000000000017941 */ /* 0x000fea0003800000 */
.L_x_91:
        /* <DEDUP_REMOVED lines=12> */
.L_x_94:
[----:B------:R-:W-:Y:S05]  /*4bb0*/  BSYNC B1 ;  /* 0x0000000000017941 */ /* 0x000fea0003800000 */
.L_x_93:
        /* <DEDUP_REMOVED lines=12> */
.L_x_96:
[----:B------:R-:W-:Y:S05]  /*4c80*/  BSYNC B1 ;  /* 0x0000000000017941 */ /* 0x000fea0003800000 */
.L_x_95:
        /* <DEDUP_REMOVED lines=12> */
.L_x_98:
[----:B------:R-:W-:Y:S05]  /*4d50*/  BSYNC B1 ;  /* 0x0000000000017941 */ /* 0x000fea0003800000 */
.L_x_97:
        /* <DEDUP_REMOVED lines=12> */
.L_x_100:
[----:B------:R-:W-:Y:S05]  /*4e20*/  BSYNC B1 ;  /* 0x0000000000017941 */ /* 0x000fea0003800000 */
.L_x_99:
        /* <DEDUP_REMOVED lines=12> */
.L_x_102:
[----:B------:R-:W-:Y:S05]  /*4ef0*/  BSYNC B1 ;  /* 0x0000000000017941 */ /* 0x000fea0003800000 */
.L_x_101:
        /* <DEDUP_REMOVED lines=12> */
.L_x_104:
[----:B------:R-:W-:Y:S05]  /*4fc0*/  BSYNC B1 ;  /* 0x0000000000017941 */ /* 0x000fea0003800000 */
.L_x_103:
        /* <DEDUP_REMOVED lines=12> */
.L_x_106:
[----:B------:R-:W-:Y:S05]  /*5090*/  BSYNC B1 ;  /* 0x0000000000017941 */ /* 0x000fea0003800000 */
.L_x_105:
        /* <DEDUP_REMOVED lines=12> */
.L_x_108:
[----:B------:R-:W-:Y:S05]  /*5160*/  BSYNC B1 ;  /* 0x0000000000017941 */ /* 0x000fea0003800000 */
.L_x_107:
        /* <DEDUP_REMOVED lines=12> */
.L_x_110:
[----:B------:R-:W-:Y:S05]  /*5230*/  BSYNC B1 ;  /* 0x0000000000017941 */ /* 0x000fea0003800000 */
.L_x_109:
        /* <DEDUP_REMOVED lines=12> */
.L_x_112:
[----:B------:R-:W-:Y:S05]  /*5300*/  BSYNC B1 ;  /* 0x0000000000017941 */ /* 0x000fea0003800000 */
.L_x_111:
        /* <DEDUP_REMOVED lines=12> */
.L_x_114:
[----:B------:R-:W-:Y:S05]  /*53d0*/  BSYNC B1 ;  /* 0x0000000000017941 */ /* 0x000fea0003800000 */
.L_x_113:
        /* <DEDUP_REMOVED lines=12> */
.L_x_116:
[----:B------:R-:W-:Y:S05]  /*54a0*/  BSYNC B1 ;  /* 0x0000000000017941 */ /* 0x000fea0003800000 */
.L_x_115:
        /* <DEDUP_REMOVED lines=12> */
.L_x_118:
[----:B------:R-:W-:Y:S05]  /*5570*/  BSYNC B1 ;  /* 0x0000000000017941 */ /* 0x000fea0003800000 */
.L_x_117:
        /* <DEDUP_REMOVED lines=12> */
.L_x_120:
[----:B------:R-:W-:Y:S05]  /*5640*/  BSYNC B1 ;  /* 0x0000000000017941 */ /* 0x000fea0003800000 */
.L_x_119:
        /* <DEDUP_REMOVED lines=12> */
.L_x_122:
[----:B------:R-:W-:Y:S05]  /*5710*/  BSYNC B1 ;  /* 0x0000000000017941 */ /* 0x000fea0003800000 */
.L_x_121:
        /* <DEDUP_REMOVED lines=12> */
.L_x_124:
[----:B------:R-:W-:Y:S05]  /*57e0*/  BSYNC B1 ;  /* 0x0000000000017941 */ /* 0x000fea0003800000 */
.L_x_123:
        /* <DEDUP_REMOVED lines=12> */
.L_x_126:
[----:B------:R-:W-:Y:S05]  /*58b0*/  BSYNC B1 ;  /* 0x0000000000017941 */ /* 0x000fea0003800000 */
.L_x_125:
        /* <DEDUP_REMOVED lines=12> */
.L_x_128:
[----:B------:R-:W-:Y:S05]  /*5980*/  BSYNC B1 ;  /* 0x0000000000017941 */ /* 0x000fea0003800000 */
.L_x_127:
        /* <DEDUP_REMOVED lines=12> */
.L_x_130:
[----:B------:R-:W-:Y:S05]  /*5a50*/  BSYNC B1 ;  /* 0x0000000000017941 */ /* 0x000fea0003800000 */
.L_x_129:
        /* <DEDUP_REMOVED lines=12> */
.L_x_132:
[----:B------:R-:W-:Y:S05]  /*5b20*/  BSYNC B1 ;  /* 0x0000000000017941 */ /* 0x000fea0003800000 */
.L_x_131:
        /* <DEDUP_REMOVED lines=12> */
.L_x_134:
[----:B------:R-:W-:Y:S05]  /*5bf0*/  BSYNC B1 ;  /* 0x0000000000017941 */ /* 0x000fea0003800000 */
.L_x_133:
        /* <DEDUP_REMOVED lines=12> */
.L_x_136:
[----:B------:R-:W-:Y:S05]  /*5cc0*/  BSYNC B1 ;  /* 0x0000000000017941 */ /* 0x000fea0003800000 */
.L_x_135:
        /* <DEDUP_REMOVED lines=12> */
.L_x_138:
[----:B------:R-:W-:Y:S05]  /*5d90*/  BSYNC B1 ;  /* 0x0000000000017941 */ /* 0x000fea0003800000 */
.L_x_137:
        /* <DEDUP_REMOVED lines=12> */
.L_x_140:
[----:B------:R-:W-:Y:S05]  /*5e60*/  BSYNC B1 ;  /* 0x0000000000017941 */ /* 0x000fea0003800000 */
.L_x_139:
        /* <DEDUP_REMOVED lines=12> */
.L_x_142:
[----:B------:R-:W-:Y:S05]  /*5f30*/  BSYNC B1 ;  /* 0x0000000000017941 */ /* 0x000fea0003800000 */
.L_x_141:
        /* <DEDUP_REMOVED lines=12> */
.L_x_144:
[----:B------:R-:W-:Y:S05]  /*6000*/  BSYNC B1 ;  /* 0x0000000000017941 */ /* 0x000fea0003800000 */
.L_x_143:
        /* <DEDUP_REMOVED lines=12> */
.L_x_146:
[----:B------:R-:W-:Y:S05]  /*60d0*/  BSYNC B1 ;  /* 0x0000000000017941 */ /* 0x000fea0003800000 */
.L_x_145:
        /* <DEDUP_REMOVED lines=12> */
.L_x_148:
[----:B------:R-:W-:Y:S05]  /*61a0*/  BSYNC B1 ;  /* 0x0000000000017941 */ /* 0x000fea0003800000 */
.L_x_147:
        /* <DEDUP_REMOVED lines=12> */
.L_x_150:
[----:B------:R-:W-:Y:S05]  /*6270*/  BSYNC B1 ;  /* 0x0000000000017941 */ /* 0x000fea0003800000 */
.L_x_149:
        /* <DEDUP_REMOVED lines=12> */
.L_x_152:
[----:B------:R-:W-:Y:S05]  /*6340*/  BSYNC B1 ;  /* 0x0000000000017941 */ /* 0x000fea0003800000 */
.L_x_151:
        /* <DEDUP_REMOVED lines=12> */
.L_x_154:
[----:B------:R-:W-:Y:S05]  /*6410*/  BSYNC B1 ;  /* 0x0000000000017941 */ /* 0x000fea0003800000 */
.L_x_153:
        /* <DEDUP_REMOVED lines=12> */
.L_x_156:
[----:B------:R-:W-:Y:S05]  /*64e0*/  BSYNC B1 ;  /* 0x0000000000017941 */ /* 0x000fea0003800000 */
.L_x_155:
        /* <DEDUP_REMOVED lines=12> */
.L_x_158:
[----:B------:R-:W-:Y:S05]  /*65b0*/  BSYNC B1 ;  /* 0x0000000000017941 */ /* 0x000fea0003800000 */
.L_x_157:
        /* <DEDUP_REMOVED lines=12> */
.L_x_160:
[----:B------:R-:W-:Y:S05]  /*6680*/  BSYNC B1 ;  /* 0x0000000000017941 */ /* 0x000fea0003800000 */
.L_x_159:
        /* <DEDUP_REMOVED lines=12> */
.L_x_162:
[----:B------:R-:W-:Y:S05]  /*6750*/  BSYNC B1 ;  /* 0x0000000000017941 */ /* 0x000fea0003800000 */
.L_x_161:
[----:B-----5:R-:W-:Y:S01]  /*6760*/  LOP3.LUT R26, R26, 0xff, RZ, 0xc0, !PT ;  /* 0x000000ff1a1a7812 */ /* 0x020fe200078ec0ff */
[----:B------:R-:W-:Y:S01]  /*6770*/  BSSY B1, `(.L_x_163) ;  /* 0x000000b000017945 */ /* 0x000fe20003800000 */
[----:B------:R-:W-:Y:S02]  /*6780*/  ISETP.LT.OR P0, PT, R6, 0x7a, !P0 ;  /* 0x0000007a0600780c */ /* 0x000fe40004701670 */
[----:B------:R-:W-:-:S05]  /*6790*/  F2FP.F16.E5M2.UNPACK_B R26, R26 ;  /* 0x0000001aff1a723e */ /* 0x000fca00020004ff */
[----:B------:R-:W-:-:S05]  /*67a0*/  HADD2.F32 R26, -RZ, R26.H0_H0 ;  /* 0x2000001aff1a7230 */ /* 0x000fca0000004100 */
[----:B------:R-:W-:-:S04]  /*67b0*/  FMUL R26, R26, R15 ;  /* 0x0000000f1a1a7220 */ /* 0x000fc80000400000 */
[----:B------:R-:W-:Y:S01]  /*67c0*/  FFMA R26, R23, R14, R26 ;  /* 0x0000000e171a7223 */ /* 0x000fe2000000001a */
[----:B------:R-:W-:-:S04]  /*67d0*/  PRMT R23, RZ, 0x7610, R23 ;  /* 0x00007610ff177816 */ /* 0x000fc80000000017 */
[----:B----4-:R-:W-:-:S05]  /*67e0*/  F2FP.SATFINITE.E5M2.F32.PACK_AB_MERGE_C R27, RZ, R26, RZ ;  /* 0x0000001aff1b723e */ /* 0x010fca00048060ff */
[----:B------:R4:W-:Y:S01]  /*67f0*/  @!P4 STG.E.U8 desc[UR18][R20.64+0x78], R27 ;  /* 0x0000781b1400c986 */ /* 0x0009e2000c101112 */
[----:B------:R-:W-:Y:S05]  /*6800*/  @P0 BRA `(.L_x_164) ;  /* 0x0000000000040947 */ /* 0x000fea0003800000 */
[----:B------:R0:W5:Y:S02]  /*6810*/  LDG.E.U8 R23, desc[UR18][R4.64+0x79] ;  /* 0x0000791204177981 */ /* 0x000164000c1e1100 */
.L_x_164:
[----:B------:R-:W-:Y:S05]  /*6820*/  BSYNC B1 ;  /* 0x0000000000017941 */ /* 0x000fea0003800000 */
.L_x_163:
[----:B-----5:R-:W-:Y:S01]  /*6830*/  LOP3.LUT R23, R23, 0xff, RZ, 0xc0, !PT ;  /* 0x000000ff17177812 */ /* 0x020fe200078ec0ff */
[----:B------:R-:W-:Y:S01]  /*6840*/  BSSY B1, `(.L_x_165) ;  /* 0x000000b000017945 */ /* 0x000fe20003800000 */
[----:B------:R-:W-:Y:S02]  /*6850*/  ISETP.LT.OR P3, PT, R6, 0x79, !P1 ;  /* 0x000000790600780c */ /* 0x000fe40004f61670 */
[----:B------:R-:W-:-:S05]  /*6860*/  F2FP.F16.E5M2.UNPACK_B R23, R23 ;  /* 0x00000017ff17723e */ /* 0x000fca00020004ff */
[----:B0-2---:R-:W-:-:S05]  /*6870*/  HADD2.F32 R4, -RZ, R23.H0_H0 ;  /* 0x20000017ff047230 */ /* 0x005fca0000004100 */
[----:B------:R-:W-:Y:S01]  /*6880*/  FMUL R5, R4, R15 ;  /* 0x0000000f04057220 */ /* 0x000fe20000400000 */
[----:B------:R-:W-:-:S03]  /*6890*/  PRMT R4, RZ, 0x7610, R4 ;  /* 0x00007610ff047816 */ /* 0x000fc60000000004 */
[----:B------:R-:W-:-:S05]  /*68a0*/  FFMA R5, R22, R14, R5 ;  /* 0x0000000e16057223 */ /* 0x000fca0000000005 */
[----:B------:R-:W-:-:S05]  /*68b0*/  F2FP.SATFINITE.E5M2.F32.PACK_AB_MERGE_C R5, RZ, R5, RZ ;  /* 0x00000005ff05723e */ /* 0x000fca00048060ff */
[----:B------:R0:W-:Y:S01]  /*68c0*/  @!P0 STG.E.U8 desc[UR18][R20.64+0x79], R5 ;  /* 0x0000790514008986 */ /* 0x0001e2000c101112 */
[----:B------:R-:W-:Y:S05]  /*68d0*/  @P3 BRA `(.L_x_166) ;  /* 0x0000000000043947 */ /* 0x000fea0003800000 */
[----:B------:R2:W5:Y:S02]  /*68e0*/  LDG.E.U8 R4, desc[UR18][R24.64+0x78] ;  /* 0x0000781218047981 */ /* 0x000564000c1e1100 */
.L_x_166:
[----:B------:R-:W-:Y:S05]  /*68f0*/  BSYNC B1 ;  /* 0x0000000000017941 */ /* 0x000fea0003800000 */
.L_x_165:
[----:B-----5:R-:W-:Y:S01]  /*6900*/  LOP3.LUT R4, R4, 0xff, RZ, 0xc0, !PT ;  /* 0x000000ff04047812 */ /* 0x020fe200078ec0ff */
[----:B------:R-:W-:Y:S01]  /*6910*/  BSSY B1, `(.L_x_167) ;  /* 0x000000b000017945 */ /* 0x000fe20003800000 */
[----:B------:R-:W-:Y:S02]  /*6920*/  ISETP.LT.OR P1, PT, R6, 0x7a, !P1 ;  /* 0x0000007a0600780c */ /* 0x000fe40004f21670 */
[----:B------:R-:W-:-:S05]  /*6930*/  F2FP.F16.E5M2.UNPACK_B R4, R4 ;  /* 0x00000004ff04723e */ /* 0x000fca00020004ff */
[----:B------:R-:W-:-:S05]  /*6940*/  HADD2.F32 R4, -RZ, R4.H0_H0 ;  /* 0x20000004ff047230 */ /* 0x000fca0000004100 */
[----:B------:R-:W-:-:S04]  /*6950*/  FMUL R4, R4, R15 ;  /* 0x0000000f04047220 */ /* 0x000fc80000400000 */
[----:B------:R-:W-:-:S05]  /*6960*/  FFMA R4, R89, R14, R4 ;  /* 0x0000000e59047223 */ /* 0x000fca0000000004 */
[----:B0-----:R-:W-:Y:S02]  /*6970*/  F2FP.SATFINITE.E5M2.F32.PACK_AB_MERGE_C R5, RZ, R4, RZ ;  /* 0x00000004ff05723e */ /* 0x001fe400048060ff */
[----:B------:R-:W-:-:S03]  /*6980*/  PRMT R4, RZ, 0x7610, R4 ;  /* 0x00007610ff047816 */ /* 0x000fc60000000004 */
[----:B------:R0:W-:Y:S01]  /*6990*/  @!P3 STG.E.U8 desc[UR18][R18.64+0x78], R5 ;  /* 0x000078051200b986 */ /* 0x0001e2000c101112 */
[----:B------:R-:W-:Y:S05]  /*69a0*/  @P1 BRA `(.L_x_168) ;  /* 0x0000000000041947 */ /* 0x000fea0003800000 */
[----:B------:R0:W5:Y:S02]  /*69b0*/  LDG.E.U8 R4, desc[UR18][R24.64+0x79] ;  /* 0x0000791218047981 */ /* 0x000164000c1e1100 */
.L_x_168:
[----:B------:R-:W-:Y:S05]  /*69c0*/  BSYNC B1 ;  /* 0x0000000000017941 */ /* 0x000fea0003800000 */
.L_x_167:
[----:B------:R-:W-:Y:S05]  /*69d0*/  @P1 BRA `(.L_x_169) ;  /* 0x0000001000281947 */ /* 0x000fea0003800000 */
[----:B-----5:R-:W-:-:S04]  /*69e0*/  LOP3.LUT R4, R4, 0xff, RZ, 0xc0, !PT ;  /* 0x000000ff04047812 */ /* 0x020fc800078ec0ff */
[----:B------:R-:W-:-:S05]  /*69f0*/  F2FP.F16.E5M2.UNPACK_B R4, R4 ;  /* 0x00000004ff04723e */ /* 0x000fca00020004ff */
[----:B------:R-:W-:-:S05]  /*6a00*/  HADD2.F32 R4, -RZ, R4.H0_H0 ;  /* 0x20000004ff047230 */ /* 0x000fca0000004100 */
[----:B0-----:R-:W-:-:S04]  /*6a10*/  FMUL R5, R4, R15 ;  /* 0x0000000f04057220 */ /* 0x001fc80000400000 */
[----:B------:R-:W-:-:S05]  /*6a20*/  FFMA R5, R88, R14, R5 ;  /* 0x0000000e58057223 */ /* 0x000fca0000000005 */
[----:B------:R-:W-:-:S05]  /*6a30*/  F2FP.SATFINITE.E5M2.F32.PACK_AB_MERGE_C R5, RZ, R5, RZ ;  /* 0x00000005ff05723e */ /* 0x000fca00048060ff */
[----:B------:R0:W-:Y:S01]  /*6a40*/  STG.E.U8 desc[UR18][R18.64+0x79], R5 ;  /* 0x0000790512007986 */ /* 0x0001e2000c101112 */
[----:B------:R-:W-:Y:S05]  /*6a50*/  BRA `(.L_x_169) ;  /* 0x0000001000087947 */ /* 0x000fea0003800000 */
.L_x_40:
[----:B------:R-:W-:Y:S01]  /*6a60*/  ISETP.GE.AND P1, PT, R30, 0x1, PT ;  /* 0x000000011e00780c */ /* 0x000fe20003f26270 */
[-C--:B--2---:R-:W-:Y:S01]  /*6a70*/  FMUL R151, R151, R14.reuse ;  /* 0x0000000e97977220 */ /* 0x084fe20000400000 */
[-C--:B------:R-:W-:Y:S01]  /*6a80*/  FMUL R146, R146, R14.reuse ;  /* 0x0000000e92927220 */ /* 0x080fe20000400000 */
[----:B------:R-:W-:Y:S01]  /*6a90*/  ISETP.GE.AND P0, PT, R30, 0x9, PT ;  /* 0x000000091e00780c */ /* 0x000fe20003f06270 */
[-C--:B------:R-:W-:Y:S01]  /*6aa0*/  FMUL R149, R149, R14.reuse ;  /* 0x0000000e95957220 */ /* 0x080fe20000400000 */
[----:B------:R-:W-:Y:S01]  /*6ab0*/  ISETP.LT.OR P4, PT, R6, 0x1, !P1 ;  /* 0x000000010600780c */ /* 0x000fe20004f81670 */
[-C--:B------:R-:W-:Y:S01]  /*6ac0*/  FMUL R144, R144, R14.reuse ;  /* 0x0000000e90907220 */ /* 0x080fe20000400000 */
[----:B------:R-:W-:Y:S01]  /*6ad0*/  ISETP.LT.OR P5, PT, R6, 0x2, !P1 ;  /* 0x000000020600780c */ /* 0x000fe20004fa1670 */
[-C--:B------:R-:W-:Y:S01]  /*6ae0*/  FMUL R147, R147, R14.reuse ;  /* 0x0000000e93937220 */ /* 0x080fe20000400000 */
[----:B------:R-:W-:Y:S01]  /*6af0*/  F2FP.SATFINITE.E5M2.F32.PACK_AB_MERGE_C R151, RZ, R151, RZ ;  /* 0x00000097ff97723e */ /* 0x000fe200048060ff */
[----:B------:R-:W-:Y:S01]  /*6b00*/  FMUL R142, R142, R14 ;  /* 0x0000000e8e8e7220 */ /* 0x000fe20000400000 */
[----:B------:R-:W-:Y:S01]  /*6b10*/  F2FP.SATFINITE.E5M2.F32.PACK_AB_MERGE_C R5, RZ, R146, RZ ;  /* 0x00000092ff05723e */ /* 0x000fe200048060ff */
[-C--:B------:R-:W-:Y:S01]  /*6b20*/  FMUL R145, R145, R14.reuse ;  /* 0x0000000e91917220 */ /* 0x080fe20000400000 */
[----:B------:R-:W-:Y:S01]  /*6b30*/  ISETP.LT.OR P3, PT, R6, 0x1, !P0 ;  /* 0x000000010600780c */ /* 0x000fe20004761670 */
[-C--:B------:R-:W-:Y:S01]  /*6b40*/  FMUL R140, R140, R14.reuse ;  /* 0x0000000e8c8c7220 */ /* 0x080fe20000400000 */
[C---:B------:R-:W-:Y:S01]  /*6b50*/  ISETP.LT.OR P6, PT, R6.reuse, 0xa, !P1 ;  /* 0x0000000a0600780c */ /* 0x040fe20004fc1670 */
[-C--:B------:R-:W-:Y:S01]  /*6b60*/  FMUL R143, R143, R14.reuse ;  /* 0x0000000e8f8f7220 */ /* 0x080fe20000400000 */
[----:B------:R-:W-:Y:S01]  /*6b70*/  F2FP.SATFINITE.E5M2.F32.PACK_AB_MERGE_C R149, RZ, R149, RZ ;  /* 0x00000095ff95723e */ /* 0x000fe200048060ff */
[----:B------:R-:W-:Y:S01]  /*6b80*/  @!P4 STG.E.U8 desc[UR18][R20.64], R151 ;  /* 0x000000971400c986 */ /* 0x000fe2000c101112 */
[----:B------:R-:W-:Y:S01]  /*6b90*/  ISETP.LT.OR P4, PT, R6, 0x2, !P0 ;  /* 0x000000020600780c */ /* 0x000fe20004781670 */
[----:B------:R-:W-:Y:S01]  /*6ba0*/  FMUL R138, R138, R14 ;  /* 0x0000000e8a8a7220 */ /* 0x000fe20000400000 */
[----:B------:R-:W-:Y:S01]  /*6bb0*/  F2FP.SATFINITE.E5M2.F32.PACK_AB_MERGE_C R25, RZ, R144, RZ ;  /* 0x00000090ff19723e */ /* 0x000fe200048060ff */
[----:B------:R0:W-:Y:S01]  /*6bc0*/  @!P5 STG.E.U8 desc[UR18][R20.64+0x1], R5 ;  /* 0x000001051400d986 */ /* 0x0001e2000c101112 */
[C---:B------:R-:W-:Y:S01]  /*6bd0*/  ISETP.LT.OR P5, PT, R6.reuse, 0x9, !P1 ;  /* 0x000000090600780c */ /* 0x040fe20004fa1670 */
[-C--:B------:R-:W-:Y:S01]  /*6be0*/  FMUL R141, R141, R14.reuse ;  /* 0x0000000e8d8d7220 */ /* 0x080fe20000400000 */
[----:B------:R-:W-:Y:S01]  /*6bf0*/  F2FP.SATFINITE.E5M2.F32.PACK_AB_MERGE_C R147, RZ, R147, RZ ;  /* 0x00000093ff93723e */ /* 0x000fe200048060ff */
[----:B------:R-:W-:Y:S01]  /*6c00*/  @!P3 STG.E.U8 desc[UR18][R18.64], R149 ;  /* 0x000000951200b986 */ /* 0x000fe2000c101112 */
[----:B------:R-:W-:Y:S01]  /*6c10*/  ISETP.LT.OR P3, PT, R6, 0x9, !P0 ;  /* 0x000000090600780c */ /* 0x000fe20004761670 */
[-C--:B------:R-:W-:Y:S01]  /*6c20*/  FMUL R136, R136, R14.reuse ;  /* 0x0000000e88887220 */ /* 0x080fe20000400000 */
[----:B------:R-:W-:Y:S01]  /*6c30*/  F2FP.SATFINITE.E5M2.F32.PACK_AB_MERGE_C R145, RZ, R145, RZ ;  /* 0x00000091ff91723e */ /* 0x000fe200048060ff */
[-C--:B------:R-:W-:Y:S01]  /*6c40*/  FMUL R139, R139, R14.reuse ;  /* 0x0000000e8b8b7220 */ /* 0x080fe20000400000 */
[----:B------:R-:W-:Y:S01]  /*6c50*/  F2FP.SATFINITE.E5M2.F32.PACK_AB_MERGE_C R143, RZ, R143, RZ ;  /* 0x0000008fff8f723e */ /* 0x000fe200048060ff */
[----:B------:R1:W-:Y:S01]  /*6c60*/  @!P4 STG.E.U8 desc[UR18][R18.64+0x1], R25 ;  /* 0x000001191200c986 */ /* 0x0003e2000c101112 */
[----:B------:R-:W-:Y:S01]  /*6c70*/  ISETP.LT.OR P4, PT, R6, 0xa, !P0 ;  /* 0x0000000a0600780c */ /* 0x000fe20004781670 */
[----:B------:R-:W-:Y:S01]  /*6c80*/  FMUL R134, R134, R14 ;  /* 0x0000000e86867220 */ /* 0x000fe20000400000 */
[----:B0-----:R-:W-:Y:S01]  /*6c90*/  F2FP.SATFINITE.E5M2.F32.PACK_AB_MERGE_C R5, RZ, R142, RZ ;  /* 0x0000008eff05723e */ /* 0x001fe200048060ff */
[----:B------:R-:W-:Y:S01]  /*6ca0*/  @!P5 STG.E.U8 desc[UR18][R20.64+0x8], R147 ;  /* 0x000008931400d986 */ /* 0x000fe2000c101112 */
[C---:B------:R-:W-:Y:S01]  /*6cb0*/  ISETP.LT.OR P5, PT, R6.reuse, 0x11, !P1 ;  /* 0x000000110600780c */ /* 0x040fe20004fa1670 */
[-C--:B------:R-:W-:Y:S01]  /*6cc0*/  FMUL R137, R137, R14.reuse ;  /* 0x0000000e89897220 */ /* 0x080fe20000400000 */
[----:B------:R-:W-:Y:S01]  /*6cd0*/  F2FP.SATFINITE.E5M2.F32.PACK_AB_MERGE_C R141, RZ, R141, RZ ;  /* 0x0000008dff8d723e */ /* 0x000fe200048060ff */
[----:B------:R0:W-:Y:S01]  /*6ce0*/  @!P6 STG.E.U8 desc[UR18][R20.64+0x9], R5 ;  /* 0x000009051400e986 */ /* 0x0001e2000c101112 */
[----:B------:R-:W-:Y:S01]  /*6cf0*/  ISETP.LT.OR P6, PT, R6, 0x12, !P1 ;  /* 0x000000120600780c */ /* 0x000fe20004fc1670 */
[----:B------:R-:W-:Y:S01]  /*6d00*/  FMUL R132, R132, R14 ;  /* 0x0000000e84847220 */ /* 0x000fe20000400000 */
[----:B------:R-:W-:Y:S01]  /*6d10*/  F2FP.SATFINITE.E5M2.F32.PACK_AB_MERGE_C R139, RZ, R139, RZ ;  /* 0x0000008bff8b723e */ /* 0x000fe200048060ff */
[----:B------:R-:W-:Y:S01]  /*6d20*/  @!P3 STG.E.U8 desc[UR18][R18.64+0x8], R145 ;  /* 0x000008911200b986 */ /* 0x000fe2000c101112 */
[----:B-1----:R-:W-:Y:S01]  /*6d30*/  F2FP.SATFINITE.E5M2.F32.PACK_AB_MERGE_C R25, RZ, R140, RZ ;  /* 0x0000008cff19723e */ /* 0x002fe200048060ff */
[-C--:B------:R-:W-:Y:S01]  /*6d40*/  FMUL R135, R135, R14.reuse ;  /* 0x0000000e87877220 */ /* 0x080fe20000400000 */
[----:B------:R-:W-:Y:S01]  /*6d50*/  ISETP.LT.OR P3, PT, R6, 0x11, !P0 ;  /* 0x000000110600780c */ /* 0x000fe20004761670 */
[-C--:B------:R-:W-:Y:S01]  /*6d60*/  FMUL R130, R130, R14.reuse ;  /* 0x0000000e82827220 */ /* 0x080fe20000400000 */
[----:B------:R-:W-:Y:S01]  /*6d70*/  F2FP.SATFINITE.E5M2.F32.PACK_AB_MERGE_C R137, RZ, R137, RZ ;  /* 0x00000089ff89723e */ /* 0x000fe200048060ff */
[----:B------:R1:W-:Y:S01]  /*6d80*/  @!P4 STG.E.U8 desc[UR18][R18.64+0x9], R25 ;  /* 0x000009191200c986 */ /* 0x0003e2000c101112 */
[C---:B------:R-:W-:Y:S01]  /*6d90*/  ISETP.LT.OR P4, PT, R6.reuse, 0x12, !P0 ;  /* 0x000000120600780c */ /* 0x040fe20004781670 */
[----:B------:R-:W-:Y:S01]  /*6da0*/  FMUL R133, R133, R14 ;  /* 0x0000000e85857220 */ /* 0x000fe20000400000 */
[----:B0-----:R-:W-:Y:S01]  /*6db0*/  F2FP.SATFINITE.E5M2.F32.PACK_AB_MERGE_C R5, RZ, R138, RZ ;  /* 0x0000008aff05723e */ /* 0x001fe200048060ff */
[----:B------:R-:W-:Y:S01]  /*6dc0*/  @!P5 STG.E.U8 desc[UR18][R20.64+0x10], R143 ;  /* 0x0000108f1400d986 */ /* 0x000fe2000c101112 */
[----:B------:R-:W-:Y:S01]  /*6dd0*/  ISETP.LT.OR P5, PT, R6, 0x19, !P1 ;  /* 0x000000190600780c */ /* 0x000fe20004fa1670 */
[-C--:B------:R-:W-:Y:S01]  /*6de0*/  FMUL R128, R128, R14.reuse ;  /* 0x0000000e80807220 */ /* 0x080fe20000400000 */
[----:B------:R-:W-:Y:S01]  /*6df0*/  F2FP.SATFINITE.E5M2.F32.PACK_AB_MERGE_C R135, RZ, R135, RZ ;  /* 0x00000087ff87723e */ /* 0x000fe200048060ff */
[----:B------:R0:W-:Y:S01]  /*6e00*/  @!P6 STG.E.U8 desc[UR18][R20.64+0x11], R5 ;  /* 0x000011051400e986 */ /* 0x0001e2000c101112 */
[----:B------:R-:W-:Y:S01]  /*6e10*/  ISETP.LT.OR P6, PT, R6, 0x1a, !P1 ;  /* 0x0000001a0600780c */ /* 0x000fe20004fc1670 */
[-C--:B------:R-:W-:Y:S01]  /*6e20*/  FMUL R131, R131, R14.reuse ;  /* 0x0000000e83837220 */ /* 0x080fe20000400000 */
[----:B------:R-:W-:Y:S01]  /*6e30*/  FMUL R126, R126, R14 ;  /* 0x0000000e7e7e7220 */ /* 0x000fe20000400000 */
[----:B-1----:R-:W-:Y:S01]  /*6e40*/  F2FP.SATFINITE.E5M2.F32.PACK_AB_MERGE_C R25, RZ, R136, RZ ;  /* 0x00000088ff19723e */ /* 0x002fe200048060ff */
[----:B------:R-:W-:Y:S01]  /*6e50*/  @!P3 STG.E.U8 desc[UR18][R18.64+0x10], R141 ;  /* 0x0000108d1200b986 */ /* 0x000fe2000c101112 */
[C---:B------:R-:W-:Y:S01]  /*6e60*/  ISETP.LT.OR P3, PT, R6.reuse, 0x19, !P0 ;  /* 0x000000190600780c */ /* 0x040fe20004761670 */
        /* <DEDUP_REMOVED lines=37> */
[-C--:B------:R-:W-:Y:S01]  /*70c0*/  FMUL R114, R114, R14.reuse ;  /* 0x0000000e72727220 */ /* 0x080fe20000400000 */
        /* <DEDUP_REMOVED lines=81> */
[C---:B------:R-:W-:Y:S01]  /*75e0*/  ISETP.LT.OR P6, PT, R6.reuse, 0x52, !P1 ;  /* 0x000000520600780c */ /* 0x040fe20004fc1670 */
        /* <DEDUP_REMOVED lines=22> */
[----:B------:R-:W-:-:S02]  /*7750*/  ISETP.LT.OR P3, PT, R6, 0x59, !P0 ;  /* 0x000000590600780c */ /* 0x000fc40004761670 */
[----:B------:R-:W-:Y:S01]  /*7760*/  F2FP.SATFINITE.E5M2.F32.PACK_AB_MERGE_C R93, RZ, R93, RZ ;  /* 0x0000005dff5d723e */ /* 0x000fe200048060ff */
[----:B------:R1:W-:Y:S01]  /*7770*/  @!P4 STG.E.U8 desc[UR18][R18.64+0x51], R25 ;  /* 0x000051191200c986 */ /* 0x0003e2000c101112 */
[C---:B------:R-:W-:Y:S02]  /*7780*/  ISETP.LT.OR P4, PT, R6.reuse, 0x5a, !P0 ;  /* 0x0000005a0600780c */ /* 0x040fe40004781670 */
[----:B0-----:R-:W-:Y:S01]  /*7790*/  F2FP.SATFINITE.E5M2.F32.PACK_AB_MERGE_C R5, RZ, R102, RZ ;  /* 0x00000066ff05723e */ /* 0x001fe200048060ff */
[----:B------:R-:W-:Y:S01]  /*77a0*/  @!P5 STG.E.U8 desc[UR18][R20.64+0x58], R107 ;  /* 0x0000586b1400d986 */ /* 0x000fe2000c101112 */
[C---:B------:R-:W-:Y:S02]  /*77b0*/  ISETP.LT.OR P5, PT, R6.reuse, 0x61, !P1 ;  /* 0x000000610600780c */ /* 0x040fe40004fa1670 */
[----:B------:R-:W-:Y:S01]  /*77c0*/  F2FP.SATFINITE.E5M2.F32.PACK_AB_MERGE_C R23, RZ, R23, RZ ;  /* 0x00000017ff17723e */ /* 0x000fe200048060ff */
[----:B------:R0:W-:Y:S01]  /*77d0*/  @!P6 STG.E.U8 desc[UR18][R20.64+0x59], R5 ;  /* 0x000059051400e986 */ /* 0x0001e2000c101112 */
[----:B------:R-:W-:-:S02]  /*77e0*/  ISETP.LT.OR P6, PT, R6, 0x62, !P1 ;  /* 0x000000620600780c */ /* 0x000fc40004fc1670 */
[----:B------:R-:W-:Y:S01]  /*77f0*/  F2FP.SATFINITE.E5M2.F32.PACK_AB_MERGE_C R89, RZ, R89, RZ ;  /* 0x00000059ff59723e */ /* 0x000fe200048060ff */
[----:B------:R-:W-:Y:S01]  /*7800*/  @!P3 STG.E.U8 desc[UR18][R18.64+0x58], R105 ;  /* 0x000058691200b986 */ /* 0x000fe2000c101112 */
[----:B-1----:R-:W-:Y:S02]  /*7810*/  F2FP.SATFINITE.E5M2.F32.PACK_AB_MERGE_C R25, RZ, R100, RZ ;  /* 0x00000064ff19723e */ /* 0x002fe400048060ff */
[C---:B------:R-:W-:Y:S02]  /*7820*/  ISETP.LT.OR P3, PT, R6.reuse, 0x61, !P0 ;  /* 0x000000610600780c */ /* 0x040fe40004761670 */
[----:B------:R-:W-:Y:S01]  /*7830*/  F2FP.SATFINITE.E5M2.F32.PACK_AB_MERGE_C R27, RZ, R88, RZ ;  /* 0x00000058ff1b723e */ /* 0x000fe200048060ff */
[----:B------:R1:W-:Y:S01]  /*7840*/  @!P4 STG.E.U8 desc[UR18][R18.64+0x59], R25 ;  /* 0x000059191200c986 */ /* 0x0003e2000c101112 */
[C---:B------:R-:W-:Y:S02]  /*7850*/  ISETP.LT.OR P4, PT, R6.reuse, 0x62, !P0 ;  /* 0x000000620600780c */ /* 0x040fe40004781670 */
[----:B0-----:R-:W-:Y:S01]  /*7860*/  F2FP.SATFINITE.E5M2.F32.PACK_AB_MERGE_C R5, RZ, R98, RZ ;  /* 0x00000062ff05723e */ /* 0x001fe200048060ff */
[----:B------:R-:W-:Y:S01]  /*7870*/  @!P5 STG.E.U8 desc[UR18][R20.64+0x60], R101 ;  /* 0x000060651400d986 */ /* 0x000fe2000c101112 */
[----:B------:R-:W-:-:S03]  /*7880*/  ISETP.LT.OR P5, PT, R6, 0x69, !P1 ;  /* 0x000000690600780c */ /* 0x000fc60004fa1670 */
[----:B------:R0:W-:Y:S01]  /*7890*/  @!P6 STG.E.U8 desc[UR18][R20.64+0x61], R5 ;  /* 0x000061051400e986 */ /* 0x0001e2000c101112 */
[C---:B------:R-:W-:Y:S02]  /*78a0*/  ISETP.LT.OR P6, PT, R6.reuse, 0x6a, !P1 ;  /* 0x0000006a0600780c */ /* 0x040fe40004fc1670 */
[----:B-1----:R-:W-:Y:S01]  /*78b0*/  F2FP.SATFINITE.E5M2.F32.PACK_AB_MERGE_C R25, RZ, R96, RZ ;  /* 0x00000060ff19723e */ /* 0x002fe200048060ff */
[----:B------:R-:W-:Y:S01]  /*78c0*/  @!P3 STG.E.U8 desc[UR18][R18.64+0x60], R103 ;  /* 0x000060671200b986 */ /* 0x000fe2000c101112 */
[----:B------:R-:W-:-:S03]  /*78d0*/  ISETP.LT.OR P3, PT, R6, 0x69, !P0 ;  /* 0x000000690600780c */ /* 0x000fc60004761670 */
        /* <DEDUP_REMOVED lines=12> */
[C---:B------:R-:W-:Y:S01]  /*79a0*/  ISETP.LT.OR P1, PT, R6.reuse, 0x7a, !P1 ;  /* 0x0000007a0600780c */ /* 0x040fe20004f21670 */
[----:B------:R2:W-:Y:S01]  /*79b0*/  @!P5 STG.E.U8 desc[UR18][R20.64+0x70], R95 ;  /* 0x0000705f1400d986 */ /* 0x0005e2000c101112 */
[C---:B------:R-:W-:Y:S02]  /*79c0*/  ISETP.LT.OR P5, PT, R6.reuse, 0x72, !P0 ;  /* 0x000000720600780c */ /* 0x040fe400047a1670 */
[----:B0-----:R-:W-:Y:S01]  /*79d0*/  F2FP.SATFINITE.E5M2.F32.PACK_AB_MERGE_C R5, RZ, R90, RZ ;  /* 0x0000005aff05723e */ /* 0x001fe200048060ff */
[----:B------:R2:W-:Y:S01]  /*79e0*/  @!P6 STG.E.U8 desc[UR18][R20.64+0x71], R91 ;  /* 0x0000715b1400e986 */ /* 0x0005e2000c101112 */
[C---:B------:R-:W-:Y:S02]  /*79f0*/  ISETP.LT.OR P6, PT, R6.reuse, 0x79, !P0 ;  /* 0x000000790600780c */ /* 0x040fe400047c1670 */
[----:B------:R-:W-:Y:S01]  /*7a00*/  ISETP.LT.OR P0, PT, R6, 0x7a, !P0 ;  /* 0x0000007a0600780c */ /* 0x000fe20004701670 */
[----:B------:R2:W-:Y:S01]  /*7a10*/  @!P3 STG.E.U8 desc[UR18][R18.64+0x70], R93 ;  /* 0x0000705d1200b986 */ /* 0x0005e2000c101112 */
[----:B-1----:R-:W-:-:S05]  /*7a20*/  F2FP.SATFINITE.E5M2.F32.PACK_AB_MERGE_C R25, RZ, R22, RZ ;  /* 0x00000016ff19723e */ /* 0x002fca00048060ff */
[----:B------:R2:W-:Y:S04]  /*7a30*/  @!P5 STG.E.U8 desc[UR18][R18.64+0x71], R5 ;  /* 0x000071051200d986 */ /* 0x0005e8000c101112 */
[----:B------:R2:W-:Y:S04]  /*7a40*/  @!P4 STG.E.U8 desc[UR18][R20.64+0x78], R23 ;  /* 0x000078171400c986 */ /* 0x0005e8000c101112 */
[----:B------:R2:W-:Y:S04]  /*7a50*/  @!P1 STG.E.U8 desc[UR18][R20.64+0x79], R25 ;  /* 0x0000791914009986 */ /* 0x0005e8000c101112 */
[----:B------:R2:W-:Y:S04]  /*7a60*/  @!P6 STG.E.U8 desc[UR18][R18.64+0x78], R89 ;  /* 0x000078591200e986 */ /* 0x0005e8000c101112 */
[----:B------:R2:W-:Y:S02]  /*7a70*/  @!P0 STG.E.U8 desc[UR18][R18.64+0x79], R27 ;  /* 0x0000791b12008986 */ /* 0x0005e4000c101112 */
.L_x_169:
[----:B------:R-:W-:Y:S05]  /*7a80*/  BSYNC B0 ;  /* 0x0000000000007941 */ /* 0x000fea0003800000 */
.L_x_39:
[C---:B------:R-:W-:Y:S01]  /*7a90*/  LEA R2, P0, R8.reuse, R2, 0x1 ;  /* 0x0000000208027211 */ /* 0x040fe200078008ff */
[----:B------:R-:W-:Y:S01]  /*7aa0*/  ULDC.64 UR6, c[0x0][0x650] ;  /* 0x0001940000067ab9 */ /* 0x000fe20000000a00 */
[----:B-----5:R-:W-:Y:S01]  /*7ab0*/  IMAD.U32 R4, RZ, RZ, UR16 ;  /* 0x00000010ff047e24 */ /* 0x020fe2000f8e00ff */
[----:B0-2---:R-:W-:Y:S01]  /*7ac0*/  PRMT R18, RZ, 0x7610, R18 ;  /* 0x00007610ff127816 */ /* 0x005fe20000000012 */
[----:B------:R-:W-:Y:S01]  /*7ad0*/  IMAD.MOV.U32 R6, RZ, RZ, -0x1 ;  /* 0xffffffffff067424 */ /* 0x000fe200078e00ff */
[----:B------:R-:W-:Y:S01]  /*7ae0*/  LEA.HI.X R3, R8, R3, R0, 0x1, P0 ;  /* 0x0000000308037211 */ /* 0x000fe200000f0c00 */
[----:B------:R0:W-:Y:S01]  /*7af0*/  SYNCS.ARRIVE.TRANS64.A1T0 RZ, [R4+UR21], RZ ;  /* 0x000000ff04ff79a7 */ /* 0x0001e20008100015 */
[----:B------:R-:W-:Y:S01]  /*7b00*/  ISETP.GE.U32.AND P0, PT, R2, UR6, PT ;  /* 0x0000000602007c0c */ /* 0x000fe2000bf06070 */
[----:B------:R-:W-:-:S03]  /*7b10*/  IMAD.MOV.U32 R5, RZ, RZ, -0x1 ;  /* 0xffffffffff057424 */ /* 0x000fc600078e00ff */
[----:B------:R-:W-:Y:S01]  /*7b20*/  ISETP.GE.U32.AND.EX P0, PT, R3, UR7, PT, P0 ;  /* 0x0000000703007c0c */ /* 0x000fe2000bf06100 */
[----:B0-----:R-:W-:-:S12]  /*7b30*/  IMAD.MOV.U32 R4, RZ, RZ, -0x1 ;  /* 0xffffffffff047424 */ /* 0x001fd800078e00ff */
[----:B------:R-:W-:Y:S05]  /*7b40*/  @P0 BRA `(.L_x_170) ;  /* 0x0000000400600947 */ /* 0x000fea0003800000 */
[----:B------:R-:W0:Y:S01]  /*7b50*/  S2R R28, SR_CTAID.X ;  /* 0x00000000001c7919 */ /* 0x000e220000002500 */
[----:B------:R-:W2:Y:S01]  /*7b60*/  LDC.64 R22, c[0x0][0x628] ;  /* 0x00018a00ff167b82 */ /* 0x000ea20000000a00 */
[----:B------:R-:W-:Y:S01]  /*7b70*/  ULDC UR6, c[0x0][0x150] ;  /* 0x0000540000067ab9 */ /* 0x000fe20000000800 */
[----:B-1--4-:R-:W-:Y:S01]  /*7b80*/  IMAD.MOV.U32 R20, RZ, RZ, R2 ;  /* 0x000000ffff147224 */ /* 0x012fe200078e0002 */
[----:B------:R-:W1:Y:S01]  /*7b90*/  S2R R30, SR_CTAID.Y ;  /* 0x00000000001e7919 */ /* 0x000e620000002600 */
[----:B------:R-:W-:-:S04]  /*7ba0*/  IMAD.MOV.U32 R21, RZ, RZ, R3 ;  /* 0x000000ffff157224 */ /* 0x000fc800078e0003 */
[----:B------:R-:W4:Y:S08]  /*7bb0*/  LDC R31, c[0x0][0x144] ;  /* 0x00005100ff1f7b82 */ /* 0x000f300000000800 */
[----:B------:R-:W1:Y:S08]  /*7bc0*/  LDC R6, c[0x0][0x630] ;  /* 0x00018c00ff067b82 */ /* 0x000e700000000800 */
[----:B------:R-:W1:Y:S01]  /*7bd0*/  LDC.64 R26, c[0x0][0x620] ;  /* 0x00018800ff1a7b82 */ /* 0x000e620000000a00 */
[----:B--2---:R-:W-:-:S04]  /*7be0*/  ISETP.NE.U32.AND P0, PT, R22, RZ, PT ;  /* 0x000000ff1600720c */ /* 0x004fc80003f05070 */
[----:B------:R-:W-:Y:S02]  /*7bf0*/  ISETP.NE.AND.EX P0, PT, R23, RZ, PT, P0 ;  /* 0x000000ff1700720c */ /* 0x000fe40003f05300 */
[----:B0-----:R-:W-:-:S05]  /*7c00*/  I2FP.F32.U32 R4, R28 ;  /* 0x0000001c00047245 */ /* 0x001fca0000201000 */
[----:B------:R-:W-:-:S04]  /*7c10*/  FMUL R4, R4, UR6 ;  /* 0x0000000604047c20 */ /* 0x000fc80008400000 */
[----:B------:R0:W2:Y:S02]  /*7c20*/  F2I.U32.TRUNC.NTZ R29, R4 ;  /* 0x00000004001d7305 */ /* 0x0000a4000020f000 */
[----:B----4-:R-:W-:Y:S05]  /*7c30*/  @!P0 BRA `(.L_x_171) ;  /* 0x0000000000288947 */ /* 0x010fea0003800000 */
[----:B------:R-:W4:Y:S02]  /*7c40*/  LDC R5, c[0x0][0x634] ;  /* 0x00018d00ff057b82 */ /* 0x000f240000000800 */
[----:B----4-:R-:W-:-:S05]  /*7c50*/  IADD3 R21, P0, R2, R5, RZ ;  /* 0x0000000502157210 */ /* 0x010fca0007f1e0ff */
[----:B---3--:R-:W-:-:S04]  /*7c60*/  IMAD.X R25, RZ, RZ, R3, P0 ;  /* 0x000000ffff197224 */ /* 0x008fc800000e0603 */
[----:B0-----:R-:W-:-:S04]  /*7c70*/  IMAD.WIDE.U32 R4, R25, R22, RZ ;  /* 0x0000001619047225 */ /* 0x001fc800078e00ff */
[----:B------:R-:W-:-:S04]  /*7c80*/  IMAD.WIDE.U32 R18, P0, R21, R23, R4 ;  /* 0x0000001715127225 */ /* 0x000fc80007800004 */
[----:B------:R-:W-:-:S04]  /*7c90*/  IMAD.WIDE.U32 R4, R21, R22, RZ ;  /* 0x0000001615047225 */ /* 0x000fc800078e00ff */
[----:B------:R-:W-:Y:S01]  /*7ca0*/  IMAD.X R21, RZ, RZ, RZ, P0 ;  /* 0x000000ffff157224 */ /* 0x000fe200000e06ff */
[----:B------:R-:W-:Y:S01]  /*7cb0*/  IADD3 RZ, P0, R5, R18, RZ ;  /* 0x0000001205ff7210 */ /* 0x000fe20007f1e0ff */
[----:B------:R-:W-:-:S04]  /*7cc0*/  IMAD.MOV.U32 R20, RZ, RZ, R19 ;  /* 0x000000ffff147224 */ /* 0x000fc800078e0013 */
[----:B------:R-:W-:-:S08]  /*7cd0*/  IMAD.WIDE.U32.X R20, R25, R23, R20, P0 ;  /* 0x0000001719147225 */ /* 0x000fd000000e0414 */
.L_x_171:
[-CC-:B-1-3--:R-:W-:Y:S01]  /*7ce0*/  SHF.R.U64 R24, R20, R6.reuse, R21.reuse ;  /* 0x0000000614187219 */ /* 0x18afe20000001215 */
[----:B------:R-:W1:Y:S01]  /*7cf0*/  LDC.64 R34, c[0x0][0x640] ;  /* 0x00019000ff227b82 */ /* 0x000e620000000a00 */
[----:B0-----:R-:W-:Y:S01]  /*7d00*/  SHF.R.U32.HI R4, RZ, R6, R21 ;  /* 0x00000006ff047219 */ /* 0x001fe20000011615 */
[----:B--2---:R-:W-:Y:S01]  /*7d10*/  IMAD.MOV R29, RZ, RZ, -R29 ;  /* 0x000000ffff1d7224 */ /* 0x004fe200078e0a1d */
[----:B------:R-:W-:Y:S01]  /*7d20*/  IADD3 R19, P0, RZ, -R24, RZ ;  /* 0x80000018ff137210 */ /* 0x000fe20007f1e0ff */
[----:B------:R-:W-:Y:S01]  /*7d30*/  ULDC UR6, c[0x0][0x154] ;  /* 0x0000550000067ab9 */ /* 0x000fe20000000800 */
[----:B------:R-:W-:Y:S02]  /*7d40*/  IMAD.MOV.U32 R21, RZ, RZ, 0x1 ;  /* 0x00000001ff157424 */ /* 0x000fe400078e00ff */
[----:B------:R-:W-:Y:S01]  /*7d50*/  IMAD R29, R31, R29, R28 ;  /* 0x0000001d1f1d7224 */ /* 0x000fe200078e021c */
[----:B------:R-:W0:Y:S01]  /*7d60*/  LDC R18, c[0x0][0x618] ;  /* 0x00018600ff127b82 */ /* 0x000e220000000800 */
[----:B------:R-:W-:-:S04]  /*7d70*/  IMAD.X R5, RZ, RZ, ~R4, P0 ;  /* 0x000000ffff057224 */ /* 0x000fc800000e0e04 */
[-C--:B------:R-:W-:Y:S02]  /*7d80*/  IMAD R6, R5, R26.reuse, RZ ;  /* 0x0000001a05067224 */ /* 0x080fe400078e02ff */
[C---:B------:R-:W-:Y:S01]  /*7d90*/  IMAD.WIDE.U32 R4, R19.reuse, R26, R2 ;  /* 0x0000001a13047225 */ /* 0x040fe200078e0002 */
[----:B------:R-:W2:Y:S03]  /*7da0*/  LDC R20, c[0x0][0x608] ;  /* 0x00018200ff147b82 */ /* 0x000ea60000000800 */
[----:B------:R-:W-:Y:S01]  /*7db0*/  IMAD R19, R19, R27, R6 ;  /* 0x0000001b13137224 */ /* 0x000fe200078e0206 */
[----:B------:R-:W-:-:S03]  /*7dc0*/  I2FP.F32.U32 R6, R30 ;  /* 0x0000001e00067245 */ /* 0x000fc60000201000 */
[----:B------:R-:W-:Y:S01]  /*7dd0*/  IMAD.IADD R5, R5, 0x1, R19 ;  /* 0x0000000105057824 */ /* 0x000fe200078e0213 */
[----:B------:R-:W3:Y:S01]  /*7de0*/  LDC R32, c[0x0][0x658] ;  /* 0x00019600ff207b82 */ /* 0x000ee20000000800 */
[----:B-1----:R-:W-:Y:S01]  /*7df0*/  ISETP.NE.U32.AND P0, PT, R34, RZ, PT ;  /* 0x000000ff2200720c */ /* 0x002fe20003f05070 */
[----:B------:R-:W-:-:S03]  /*7e00*/  IMAD.MOV.U32 R19, RZ, RZ, -0x1 ;  /* 0xffffffffff137424 */ /* 0x000fc600078e00ff */
[----:B------:R-:W-:-:S03]  /*7e10*/  ISETP.NE.AND.EX P0, PT, R35, RZ, PT, P0 ;  /* 0x000000ff2300720c */ /* 0x000fc60003f05300 */
[----:B------:R-:W1:Y:S01]  /*7e20*/  LDC R27, c[0x0][0x148] ;  /* 0x00005200ff1b7b82 */ /* 0x000e620000000800 */
[-CC-:B0-----:R-:W-:Y:S02]  /*7e30*/  SHF.R.U64 R22, R4, R18.reuse, R5.reuse ;  /* 0x0000001204167219 */ /* 0x181fe40000001205 */
[----:B------:R-:W-:Y:S01]  /*7e40*/  SHF.R.U32.HI R5, RZ, R18, R5 ;  /* 0x00000012ff057219 */ /* 0x000fe20000011605 */
[----:B------:R-:W-:-:S04]  /*7e50*/  FMUL R18, R6, UR6 ;  /* 0x0000000606127c20 */ /* 0x000fc80008400000 */
[----:B------:R-:W0:Y:S01]  /*7e60*/  LDC R28, c[0x0][0x600] ;  /* 0x00018000ff1c7b82 */ /* 0x000e220000000800 */
[----:B------:R4:W0:Y:S01]  /*7e70*/  F2I.U32.TRUNC.NTZ R25, R18 ;  /* 0x0000001200197305 */ /* 0x000822000020f000 */
[-CC-:B--2---:R-:W-:Y:S02]  /*7e80*/  SHF.R.U64 R6, R22, R20.reuse, R5.reuse ;  /* 0x0000001416067219 */ /* 0x184fe40000001205 */
[----:B------:R-:W-:-:S04]  /*7e90*/  SHF.R.U32.HI R5, RZ, R20, R5 ;  /* 0x00000014ff057219 */ /* 0x000fc80000011605 */
[----:B------:R-:W2:Y:S01]  /*7ea0*/  LDC R33, c[0x0][0x648] ;  /* 0x00019200ff217b82 */ /* 0x000ea20000000800 */
[-CC-:B---3--:R-:W-:Y:S02]  /*7eb0*/  SHF.R.U64 R26, R6, R32.reuse, R5.reuse ;  /* 0x00000020061a7219 */ /* 0x188fe40000001205 */
[-C--:B------:R-:W-:Y:S02]  /*7ec0*/  SHF.L.U32 R19, R19, R32.reuse, RZ ;  /* 0x0000002013137219 */ /* 0x080fe400000006ff */
[-C--:B------:R-:W-:Y:S01]  /*7ed0*/  SHF.R.U32.HI R5, RZ, R32.reuse, R5 ;  /* 0x00000020ff057219 */ /* 0x080fe20000011605 */
[----:B------:R-:W-:Y:S01]  /*7ee0*/  IMAD.MOV.U32 R4, RZ, RZ, R26 ;  /* 0x000000ffff047224 */ /* 0x000fe200078e001a */
[----:B------:R-:W-:Y:S01]  /*7ef0*/  SHF.L.U32 R32, R21, R32, RZ ;  /* 0x0000002015207219 */ /* 0x000fe200000006ff */
[----:B------:R-:W3:Y:S01]  /*7f00*/  LDC R36, c[0x0][0x638] ;  /* 0x00018e00ff247b82 */ /* 0x000ee20000000800 */
[----:B------:R-:W-:-:S07]  /*7f10*/  LOP3.LUT R31, RZ, R19, RZ, 0x33, !PT ;  /* 0x00000013ff1f7212 */ /* 0x000fce00078e33ff */
[----:B------:R-:W0:Y:S01]  /*7f20*/  LDC R37, c[0x0][0x610] ;  /* 0x00018400ff257b82 */ /* 0x000e220000000800 */
[----:B----4-:R-:W-:Y:S05]  /*7f30*/  @!P0 BRA `(.L_x_172) ;  /* 0x0000000000288947 */ /* 0x010fea0003800000 */
[----:B------:R-:W4:Y:S02]  /*7f40*/  LDC R21, c[0x0][0x64c] ;  /* 0x00019300ff157b82 */ /* 0x000f240000000800 */
[----:B----4-:R-:W-:-:S05]  /*7f50*/  IADD3 R21, P0, R26, R21, RZ ;  /* 0x000000151a157210 */ /* 0x010fca0007f1e0ff */
        /* <DEDUP_REMOVED lines=8> */
.L_x_172:
[----:B--2---:R-:W-:Y:S01]  /*7fe0*/  SHF.R.U64 R4, R4, R33, R5 ;  /* 0x0000002104047219 */ /* 0x004fe20000001205 */
[----:B0-----:R-:W-:Y:S01]  /*7ff0*/  VIADD R21, R28, 0xffffffff ;  /* 0xffffffff1c157836 */ /* 0x001fe20000000000 */
[----:B------:R-:W-:Y:S01]  /*8000*/  LOP3.LUT R19, R6, R31, RZ, 0xc0, !PT ;  /* 0x0000001f06137212 */ /* 0x000fe200078ec0ff */
[----:B------:R-:W-:Y:S02]  /*8010*/  IMAD.MOV R25, RZ, RZ, -R25 ;  /* 0x000000ffff197224 */ /* 0x000fe400078e0a19 */
[----:B------:R-:W-:Y:S02]  /*8020*/  IMAD.MOV R5, RZ, RZ, -R4 ;  /* 0x000000ffff057224 */ /* 0x000fe400078e0a04 */
[----:B------:R-:W-:Y:S01]  /*8030*/  IMAD R6, R32, R4, R19 ;  /* 0x0000000420067224 */ /* 0x000fe200078e0213 */
[----:B------:R-:W-:Y:S01]  /*8040*/  LOP3.LUT R19, R22, R21, RZ, 0xc0, !PT ;  /* 0x0000001516137212 */ /* 0x000fe200078ec0ff */
[----:B-1----:R-:W-:Y:S02]  /*8050*/  @P2 IMAD R29, R27, R25, R30 ;  /* 0x000000191b1d2224 */ /* 0x002fe400078e021e */
[----:B---3--:R-:W-:-:S02]  /*8060*/  IMAD R4, R5, R36, R26 ;  /* 0x0000002405047224 */ /* 0x008fc400078e021a */
[----:B------:R-:W-:Y:S02]  /*8070*/  IMAD R6, R6, R37, R29 ;  /* 0x0000002506067224 */ /* 0x000fe400078e021d */
[----:B------:R-:W-:Y:S02]  /*8080*/  IMAD R19, R4, R28, R19 ;  /* 0x0000001c04137224 */ /* 0x000fe400078e0213 */
[----:B------:R-:W-:Y:S02]  /*8090*/  IMAD.MOV.U32 R18, RZ, RZ, 0x1 ;  /* 0x00000001ff127424 */ /* 0x000fe400078e00ff */
[----:B------:R-:W-:Y:S01]  /*80a0*/  IMAD.MOV.U32 R4, RZ, RZ, R24 ;  /* 0x000000ffff047224 */ /* 0x000fe200078e0018 */
[----:B------:R-:W-:Y:S02]  /*80b0*/  SEL R5, R19, R6, !P2 ;  /* 0x0000000613057207 */ /* 0x000fe40005000000 */
[----:B------:R-:W-:-:S07]  /*80c0*/  SEL R6, R6, R19, !P2 ;  /* 0x0000001306067207 */ /* 0x000fce0005000000 */
.L_x_170:
[----:B------:R-:W-:Y:S02]  /*80d0*/  LOP3.LUT P0, RZ, R18, 0xff, RZ, 0xc0, !PT ;  /* 0x000000ff12ff7812 */ /* 0x000fe4000780c0ff */
[----:B------:R-:W-:-:S11]  /*80e0*/  LOP3.LUT R150, R150, 0x1, RZ, 0x3c, !PT ;  /* 0x0000000196967812 */ /* 0x000fd600078e3cff */
[----:B------:R-:W-:Y:S05]  /*80f0*/  @P0 BRA `(.L_x_173) ;  /* 0xffffff9400400947 */ /* 0x000fea000383ffff */
[----:B------:R-:W-:Y:S05]  /*8100*/  EXIT ;  /* 0x000000000000794d */ /* 0x000fea0003800000 */
.L_x_17:
[----:B------:R-:W-:-:S08]  /*8110*/  ISETP.NE.AND P0, PT, R18, RZ, PT ;  /* 0x000000ff1200720c */ /* 0x000fd00003f05270 */
[----:B--23-5:R-:W0:-:S00]  /*8120*/  USETMAXREG.DEALLOC.CTAPOOL 0x28 ;  /* 0x00000028000079c8 */ /* 0x02ce0000080e0500 */
[----:B------:R-:W-:Y:S05]  /*8130*/  @P0 EXIT ;  /* 0x000000000000094d */ /* 0x000fea0003800000 */
[----:B0-----:R-:W-:Y:S01]  /*8140*/  LOP3.LUT P0, RZ, R20, 0xff, RZ, 0xc0, !PT ;  /* 0x000000ff14ff7812 */ /* 0x001fe2000780c0ff */
[----:B------:R-:W-:Y:S02]  /*8150*/  IMAD.MOV.U32 R12, RZ, RZ, 0x1 ;  /* 0x00000001ff0c7424 */ /* 0x000fe400078e00ff */
[----:B------:R-:W-:-:S10]  /*8160*/  IMAD.MOV.U32 R13, RZ, RZ, RZ ;  /* 0x000000ffff0d7224 */ /* 0x000fd400078e00ff */
[----:B------:R-:W-:Y:S05]  /*8170*/  @!P0 BRA `(.L_x_174) ;  /* 0x0000000c00288947 */ /* 0x000fea0003800000 */
[----:B------:R-:W0:Y:S01]  /*8180*/  S2R R17, SR_CgaCtaId ;  /* 0x0000000000117919 */ /* 0x000e220000008800 */
[----:B------:R-:W-:Y:S01]  /*8190*/  LOP3.LUT P0, RZ, R11, 0x1f, RZ, 0xc0, !PT ;  /* 0x0000001f0bff7812 */ /* 0x000fe2000780c0ff */
[----:B------:R-:W-:Y:S01]  /*81a0*/  ULDC UR5, c[0x0][0x658] ;  /* 0x0001960000057ab9 */ /* 0x000fe20000000800 */
[----:B------:R-:W-:Y:S01]  /*81b0*/  UMOV UR6, 0xffffffff ;  /* 0xffffffff00067882 */ /* 0x000fe20000000000 */
[----:B------:R-:W-:Y:S01]  /*81c0*/  BSSY B0, `(.L_x_174) ;  /* 0x00000c5000007945 */ /* 0x000fe20003800000 */
[----:B------:R-:W-:Y:S01]  /*81d0*/  USHF.L.U32 UR6, UR6, UR5, URZ ;  /* 0x0000000506067299 */ /* 0x000fe2000800063f */
[C---:B------:R-:W-:Y:S01]  /*81e0*/  ISETP.NE.AND P3, PT, R10.reuse, RZ, PT ;  /* 0x000000ff0a00720c */ /* 0x040fe20003f65270 */
[----:B------:R-:W-:Y:S01]  /*81f0*/  IMAD.MOV.U32 R15, RZ, RZ, 0x1 ;  /* 0x00000001ff0f7424 */ /* 0x000fe200078e00ff */
[----:B------:R-:W-:Y:S01]  /*8200*/  ISETP.NE.OR P0, PT, R10, RZ, !P0 ;  /* 0x000000ff0a00720c */ /* 0x000fe20004705670 */
[----:B------:R-:W-:Y:S01]  /*8210*/  IMAD.MOV.U32 R12, RZ, RZ, 0x1 ;  /* 0x00000001ff0c7424 */ /* 0x000fe200078e00ff */
[----:B------:R-:W-:Y:S01]  /*8220*/  LOP3.LUT R14, R7, 0x2, RZ, 0xfc, !PT ;  /* 0x00000002070e7812 */ /* 0x000fe200078efcff */
[----:B------:R-:W-:Y:S01]  /*8230*/  IMAD.MOV.U32 R13, RZ, RZ, RZ ;  /* 0x000000ffff0d7224 */ /* 0x000fe200078e00ff */
[----:B------:R-:W-:Y:S01]  /*8240*/  ULDC UR4, c[0x0][0x600] ;  /* 0x0001800000047ab9 */ /* 0x000fe20000000800 */
[----:B------:R-:W-:Y:S01]  /*8250*/  UMOV UR7, 0x1 ;  /* 0x0000000100077882 */ /* 0x000fe20000000000 */
[----:B------:R-:W-:-:S02]  /*8260*/  UIADD3 UR22, UR13, 0x1, URZ ;  /* 0x000000010d167890 */ /* 0x000fc4000fffe03f */
[----:B------:R-:W-:Y:S02]  /*8270*/  UIADD3 UR16, UR4, -0x1, URZ ;  /* 0xffffffff04107890 */ /* 0x000fe4000fffe03f */
[----:B------:R-:W-:Y:S02]  /*8280*/  USHF.L.U32 UR18, UR7, UR5, URZ ;  /* 0x0000000507127299 */ /* 0x000fe4000800063f */
[----:B------:R-:W-:Y:S01]  /*8290*/  ULOP3.LUT UR17, URZ, UR6, URZ, 0x33, !UPT ;  /* 0x000000063f117292 */ /* 0x000fe2000f8e333f */
[----:B------:R-:W-:Y:S01]  /*82a0*/  ULDC.64 UR20, c[0x0][0x198] ;  /* 0x0000660000147ab9 */ /* 0x000fe20000000a00 */
[C---:B0-----:R-:W-:Y:S02]  /*82b0*/  IMAD.SHL.U32 R16, R17.reuse, 0x40, RZ ;  /* 0x0000004011107824 */ /* 0x041fe400078e00ff */
[----:B------:R-:W-:-:S03]  /*82c0*/  IMAD.SHL.U32 R17, R17, 0x1000, RZ ;  /* 0x0000100011117824 */ /* 0x000fc600078e00ff */
[----:B------:R-:W-:Y:S02]  /*82d0*/  LOP3.LUT R16, R16, 0x40, RZ, 0xc0, !PT ;  /* 0x0000004010107812 */ /* 0x000fe400078ec0ff */
[----:B------:R-:W-:-:S07]  /*82e0*/  LOP3.LUT R17, R17, 0x1000, RZ, 0xc0, !PT ;  /* 0x0000100011117812 */ /* 0x000fce00078ec0ff */
.L_x_186:
[----:B------:R-:W-:-:S03]  /*82f0*/  UMOV UR4, 0xffffffff ;  /* 0xffffffff00047882 */ /* 0x000fc60000000000 */
[----:B------:R-:W-:Y:S05]  /*8300*/  BRA.DIV UR4, `(.L_x_175) ;  /* 0x0000000e04c07947 */ /* 0x000fea000b800000 */
[----:B------:R-:W-:-:S13]  /*8310*/  ELECT P1, URZ, PT ;  /* 0x00000000003f782f */ /* 0x000fda0003820000 */
.L_x_198:
[----:B------:R-:W0:Y:S01]  /*8320*/  LDC R10, c[0x0][0x28c] ;  /* 0x0000a300ff0a7b82 */ /* 0x000e220000000800 */
[----:B------:R-:W-:Y:S01]  /*8330*/  BSSY B1, `(.L_x_176) ;  /* 0x0000039000017945 */ /* 0x000fe20003800000 */
[----:B0-----:R-:W-:-:S13]  /*8340*/  ISETP.LT.OR P1, PT, R10, 0x1, !P1 ;  /* 0x000000010a00780c */ /* 0x001fda0004f21670 */
[----:B------:R-:W-:Y:S05]  /*8350*/  @P1 BRA `(.L_x_177) ;  /* 0x0000000000d81947 */ /* 0x000fea0003800000 */
[----:B------:R-:W-:Y:S02]  /*8360*/  IMAD R18, R5, 0x80, R16 ;  /* 0x0000008005127824 */ /* 0x000fe400078e0210 */
[----:B------:R-:W-:Y:S02]  /*8370*/  IMAD.SHL.U32 R19, R6, 0x40, RZ ;  /* 0x0000004006137824 */ /* 0x000fe400078e00ff */
[----:B------:R-:W-:Y:S02]  /*8380*/  IMAD.MOV.U32 R20, RZ, RZ, RZ ;  /* 0x000000ffff147224 */ /* 0x000fe400078e00ff */
[----:B------:R-:W-:Y:S02]  /*8390*/  IMAD.U32 R22, RZ, RZ, UR22 ;  /* 0x00000016ff167e24 */ /* 0x000fe4000f8e00ff */
[----:B------:R-:W-:Y:S02]  /*83a0*/  IMAD.MOV.U32 R5, RZ, RZ, R12 ;  /* 0x000000ffff057224 */ /* 0x000fe400078e000c */
[----:B------:R-:W-:-:S07]  /*83b0*/  IMAD.MOV.U32 R6, RZ, RZ, R13 ;  /* 0x000000ffff067224 */ /* 0x000fce00078e000d */
.L_x_181:
[----:B------:R-:W0:Y:S01]  /*83c0*/  S2R R11, SR_CgaCtaId ;  /* 0x00000000000b7919 */ /* 0x000e220000008800 */
[----:B------:R-:W-:-:S04]  /*83d0*/  MOV R10, 0x400 ;  /* 0x00000400000a7802 */ /* 0x000fc80000000f00 */
[----:B0-----:R-:W-:Y:S02]  /*83e0*/  LEA R23, R11, R10, 0x18 ;  /* 0x0000000a0b177211 */ /* 0x001fe400078ec0ff */
[----:B------:R-:W-:Y:S01]  /*83f0*/  SHF.L.U32 R10, R5, 0x1f, RZ ;  /* 0x0000001f050a7819 */ /* 0x000fe200000006ff */
[----:B------:R-:W0:Y:S02]  /*8400*/  @!P3 LDC R11, c[0x0][0x500] ;  /* 0x00014000ff0bbb82 */ /* 0x000e240000000800 */
[----:B------:R-:W-:-:S04]  /*8410*/  IMAD R21, R6, 0x8, R23 ;  /* 0x0000000806157824 */ /* 0x000fc800078e0217 */
[----:B------:R-:W1:Y:S02]  /*8420*/  SYNCS.PHASECHK.TRANS64.TRYWAIT P1, [R21+URZ+0x18], R10 ;  /* 0x0000180a150075a7 */ /* 0x000e64000802017f */
[----:B-1----:R-:W-:Y:S05]  /*8430*/  @!P1 BRA `(.L_x_178) ;  /* 0x0000000c00949947 */ /* 0x002fea0003800000 */
.L_x_199:
[----:B-1----:R-:W-:Y:S01]  /*8440*/  PRMT R10, R14, 0x9910, RZ ;  /* 0x000099100e0a7816 */ /* 0x002fe200000000ff */
[----:B0-----:R0:W-:Y:S03]  /*8450*/  @!P3 SYNCS.ARRIVE.TRANS64 RZ, [R21+URZ], R11 ;  /* 0x0000000b15ffb9a7 */ /* 0x0011e6000800003f */
[----:B------:R-:W-:-:S13]  /*8460*/  ISETP.NE.AND P1, PT, R10, 0x2, PT ;  /* 0x000000020a00780c */ /* 0x000fda0003f25270 */
[----:B0-----:R-:W-:Y:S05]  /*8470*/  @P1 BRA `(.L_x_179) ;  /* 0x0000000000041947 */ /* 0x001fea0003800000 */
[----:B------:R-:W-:Y:S01]  /*8480*/  BPT.TRAP 0x1 ;  /* 0x000000040000795c */ /* 0x000fe20000300000 */
.L_x_179:
[----:B------:R-:W-:Y:S05]  /*8490*/  @P0 BRA `(.L_x_180) ;  /* 0x0000000000040947 */ /* 0x000fea0003800000 */
[----:B------:R-:W-:Y:S01]  /*84a0*/  BPT.TRAP 0x1 ;  /* 0x000000040000795c */ /* 0x000fe20000300000 */
.L_x_180:
[----:B------:R-:W-:Y:S01]  /*84b0*/  R2UR UR15, R23 ;  /* 0x00000000170f72ca */ /* 0x000fe200000e0000 */
[C---:B------:R-:W-:Y:S01]  /*84c0*/  IMAD R23, R6.reuse, 0x1000, R23 ;  /* 0x0000100006177824 */ /* 0x040fe200078e0217 */
[----:B------:R-:W-:Y:S01]  /*84d0*/  R2UR UR9, R21 ;  /* 0x00000000150972ca */ /* 0x000fe200000e0000 */
[----:B------:R-:W-:Y:S01]  /*84e0*/  IMAD R10, R6, 0x2000, R17 ;  /* 0x00002000060a7824 */ /* 0x000fe200078e0211 */
[----:B------:R-:W-:Y:S01]  /*84f0*/  UIADD3 UR4, UP0, UR20, 0xf0, URZ ;  /* 0x000000f014047890 */ /* 0x000fe2000ff1e03f */
[----:B------:R-:W-:Y:S01]  /*8500*/  VIADD R22, R22, 0xffffffff ;  /* 0xffffffff16167836 */ /* 0x000fe20000000000 */
[----:B------:R-:W-:Y:S01]  /*8510*/  R2UR UR5, R23 ;  /* 0x00000000170572ca */ /* 0x000fe200000e0000 */
[----:B------:R-:W-:Y:S01]  /*8520*/  UIADD3 UR24, UP1, UR20, 0x1f0, URZ ;  /* 0x000001f014187890 */ /* 0x000fe2000ff3e03f */
[----:B------:R-:W-:Y:S01]  /*8530*/  R2UR UR8, R10 ;  /* 0x000000000a0872ca */ /* 0x000fe200000e0000 */
[----:B------:R-:W-:Y:S01]  /*8540*/  VIADD R6, R6, 0x1 ;  /* 0x0000000106067836 */ /* 0x000fe20000000000 */
[----:B------:R-:W-:Y:S01]  /*8550*/  R2UR UR11, R19 ;  /* 0x00000000130b72ca */ /* 0x000fe200000e0000 */
[----:B------:R-:W-:Y:S01]  /*8560*/  UIADD3.X UR25, URZ, UR21, URZ, UP1, !UPT ;  /* 0x000000153f197290 */ /* 0x000fe20008ffe43f */
[----:B------:R-:W-:Y:S01]  /*8570*/  R2UR UR10, R20 ;  /* 0x00000000140a72ca */ /* 0x000fe200000e0000 */
[----:B------:R-:W-:Y:S01]  /*8580*/  UMOV UR6, 0x0 ;  /* 0x0000000000067882 */ /* 0x000fe20000000000 */
[----:B------:R-:W-:Y:S01]  /*8590*/  R2UR UR12, R4 ;  /* 0x00000000040c72ca */ /* 0x000fe200000e0000 */
[----:B------:R-:W-:Y:S01]  /*85a0*/  UMOV UR7, 0x10000000 ;  /* 0x1000000000077882 */ /* 0x000fe20000000000 */
[----:B------:R-:W-:Y:S01]  /*85b0*/  R2UR UR19, R18 ;  /* 0x00000000121372ca */ /* 0x000fe200000e0000 */
[----:B------:R-:W-:Y:S01]  /*85c0*/  UMOV UR23, 0x30000 ;  /* 0x0003000000177882 */ /* 0x000fe20000000000 */
[----:B------:R-:W-:Y:S01]  /*85d0*/  ISETP.GT.AND P4, PT, R22, 0x1, PT ;  /* 0x000000011600780c */ /* 0x000fe20003f84270 */
[----:B------:R-:W-:Y:S01]  /*85e0*/  UIADD3 UR14, UR5, 0x100, URZ ;  /* 0x00000100050e7890 */ /* 0x000fe2000fffe03f */
[----:B------:R-:W-:Y:S01]  /*85f0*/  ISETP.NE.AND P1, PT, R6, 0x3, PT ;  /* 0x000000030600780c */ /* 0x000fe20003f25270 */
[----:B------:R-:W-:Y:S01]  /*8600*/  UIADD3.X UR5, URZ, UR21, URZ, UP0, !UPT ;  /* 0x000000153f057290 */ /* 0x000fe200087fe43f */
[----:B------:R-:W-:Y:S01]  /*8610*/  VIADD R20, R20, 0x40 ;  /* 0x0000004014147836 */ /* 0x000fe20000000000 */
[----:B------:R-:W-:Y:S01]  /*8620*/  UIADD3 UR15, UR15, 0x3100, UR8 ;  /* 0x000031000f0f7890 */ /* 0x000fe2000fffe008 */
[----:B------:R-:W-:-:S02]  /*8630*/  SEL R10, RZ, 0x1, P1 ;  /* 0x00000001ff0a7807 */ /* 0x000fc40000800000 */
[----:B------:R-:W-:Y:S01]  /*8640*/  UMOV UR8, UR14 ;  /* 0x0000000e00087c82 */ /* 0x000fe20008000000 */
[----:B------:R-:W-:Y:S02]  /*8650*/  SEL R6, R6, RZ, P1 ;  /* 0x000000ff06067207 */ /* 0x000fe40000800000 */
[----:B------:R-:W-:Y:S01]  /*8660*/  LOP3.LUT R5, R5, R10, RZ, 0x3c, !PT ;  /* 0x0000000a05057212 */ /* 0x000fe200078e3cff */
[----:B------:R0:W-:Y:S02]  /*8670*/  UTMALDG.3D [UR8], [UR4], desc[UR6] ;  /* 0x00000608040075b4 */ /* 0x0001e40008011000 */
[----:B0-----:R-:W-:Y:S01]  /*8680*/  UMOV UR11, UR19 ;  /* 0x00000013000b7c82 */ /* 0x001fe20008000000 */
[----:B------:R-:W-:Y:S02]  /*8690*/  UMOV UR8, UR15 ;  /* 0x0000000f00087c82 */ /* 0x000fe40008000000 */
[----:B------:R0:W-:Y:S02]  /*86a0*/  UTMALDG.3D.MULTICAST [UR8], [UR24], UR23, desc[UR6] ;  /* 0x00000608180073b4 */ /* 0x0001e40008011817 */
[----:B0-----:R-:W-:Y:S05]  /*86b0*/  @P4 BRA `(.L_x_181) ;  /* 0xfffffffc00404947 */ /* 0x001fea000383ffff */
.L_x_177:
[----:B------:R-:W-:Y:S05]  /*86c0*/  BSYNC B1 ;  /* 0x0000000000017941 */ /* 0x000fea0003800000 */
.L_x_176:
[----:B------:R-:W-:Y:S01]  /*86d0*/  LOP3.LUT P5, RZ, R15, 0xff, RZ, 0xc0, !PT ;  /* 0x000000ff0fff7812 */ /* 0x000fe200078ac0ff */
[----:B------:R-:W-:Y:S01]  /*86e0*/  VIADD R6, R13, UR13 ;  /* 0x0000000d0d067c36 */ /* 0x000fe20008000000 */
[----:B------:R-:W-:Y:S01]  /*86f0*/  ULDC.64 UR4, c[0x0][0x650] ;  /* 0x0001940000047ab9 */ /* 0x000fe20000000a00 */
[----:B------:R-:W-:Y:S01]  /*8700*/  IMAD.U32 R11, RZ, RZ, UR13 ;  /* 0x0000000dff0b7e24 */ /* 0x000fe2000f8e00ff */
[----:B------:R-:W-:Y:S01]  /*8710*/  UISETP.GE.U32.AND UP0, UPT, UR13, 0x3, UPT ;  /* 0x000000030d00788c */ /* 0x000fe2000bf06070 */
[----:B------:R-:W-:Y:S01]  /*8720*/  BSSY B1, `(.L_x_182) ;  /* 0x000006c000017945 */ /* 0x000fe20003800000 */
[----:B------:R-:W-:Y:S02]  /*8730*/  ISETP.GT.U32.AND P1, PT, R6, 0x2, PT ;  /* 0x000000020600780c */ /* 0x000fe40003f24070 */
[----:B------:R-:W-:Y:S02]  /*8740*/  PRMT R15, RZ, 0x7610, R15 ;  /* 0x00007610ff0f7816 */ /* 0x000fe4000000000f */
[----:B------:R-:W-:-:S02]  /*8750*/  ISETP.LT.U32.AND P1, PT, R11, 0x3, P1 ;  /* 0x000000030b00780c */ /* 0x000fc40000f21070 */
[----:B------:R-:W-:Y:S01]  /*8760*/  PLOP3.LUT P4, PT, PT, PT, UP0, 0x80, 0x0 ;  /* 0x000000000000781c */ /* 0x000fe20003f8f008 */
[----:B------:R-:W0:Y:S01]  /*8770*/  @P5 S2R R5, SR_CgaCtaId ;  /* 0x0000000000055919 */ /* 0x000e220000008800 */
[----:B------:R-:W-:-:S04]  /*8780*/  @P5 MOV R4, 0x400 ;  /* 0x0000040000045802 */ /* 0x000fc80000000f00 */
[----:B0-----:R-:W-:Y:S01]  /*8790*/  @P5 LEA R10, R5, R4, 0x18 ;  /* 0x00000004050a5211 */ /* 0x001fe200078ec0ff */
[----:B------:R-:W-:-:S03]  /*87a0*/  IMAD.WIDE.U32 R4, R6, -0x55555555, RZ ;  /* 0xaaaaaaab06047825 */ /* 0x000fc600078e00ff */
[----:B------:R0:W-:Y:S01]  /*87b0*/  @P5 SYNCS.ARRIVE.TRANS64.A1T0 RZ, [R10+URZ+0x68], RZ ;  /* 0x000068ff0aff59a7 */ /* 0x0001e2000810003f */
[----:B------:R-:W-:Y:S01]  /*87c0*/  IADD3 R2, P5, R2, R8, RZ ;  /* 0x0000000802027210 */ /* 0x000fe20007fbe0ff */
[----:B------:R-:W-:Y:S01]  /*87d0*/  IMAD.MOV.U32 R4, RZ, RZ, -0x1 ;  /* 0xffffffffff047424 */ /* 0x000fe200078e00ff */
[----:B------:R-:W-:Y:S02]  /*87e0*/  SHF.R.U32.HI R11, RZ, 0x1, R5 ;  /* 0x00000001ff0b7819 */ /* 0x000fe40000011605 */
[----:B------:R-:W-:Y:S01]  /*87f0*/  SEL R5, RZ, 0x1, !P1 ;  /* 0x00000001ff057807 */ /* 0x000fe20004800000 */
[----:B------:R-:W-:Y:S01]  /*8800*/  IMAD.X R3, R3, 0x1, R0, P5 ;  /* 0x0000000103037824 */ /* 0x000fe200028e0600 */
[----:B------:R-:W-:Y:S01]  /*8810*/  ISETP.GE.U32.AND P1, PT, R2, UR4, PT ;  /* 0x0000000402007c0c */ /* 0x000fe2000bf26070 */
[----:B------:R-:W-:Y:S01]  /*8820*/  IMAD R13, R11, -0x3, R6 ;  /* 0xfffffffd0b0d7824 */ /* 0x000fe200078e0206 */
[----:B------:R-:W-:Y:S01]  /*8830*/  LOP3.LUT R12, R12, R5, RZ, 0x3c, !PT ;  /* 0x000000050c0c7212 */ /* 0x000fe200078e3cff */
[----:B------:R-:W-:Y:S01]  /*8840*/  IMAD.MOV.U32 R6, RZ, RZ, -0x1 ;  /* 0xffffffffff067424 */ /* 0x000fe200078e00ff */
[----:B------:R-:W-:Y:S01]  /*8850*/  ISETP.GE.U32.AND.EX P1, PT, R3, UR5, PT, P1 ;  /* 0x0000000503007c0c */ /* 0x000fe2000bf26110 */
[----:B------:R-:W-:Y:S01]  /*8860*/  IMAD.MOV.U32 R5, RZ, RZ, -0x1 ;  /* 0xffffffffff057424 */ /* 0x000fe200078e00ff */
[----:B------:R-:W-:-:S02]  /*8870*/  @P4 LOP3.LUT R12, R12, 0x1, R11, 0x78, !PT ;  /* 0x000000010c0c4812 */ /* 0x000fc400078e780b */
[----:B0-----:R-:W-:-:S09]  /*8880*/  PRMT R10, RZ, 0x7610, R10 ;  /* 0x00007610ff0a7816 */ /* 0x001fd2000000000a */
[----:B------:R-:W-:Y:S05]  /*8890*/  @P1 BRA `(.L_x_183) ;  /* 0x0000000400501947 */ /* 0x000fea0003800000 */
[----:B------:R-:W0:Y:S01]  /*88a0*/  S2R R6, SR_CTAID.X ;  /* 0x0000000000067919 */ /* 0x000e220000002500 */
[----:B------:R-:W-:Y:S01]  /*88b0*/  ULDC.64 UR4, c[0x0][0x628] ;  /* 0x00018a0000047ab9 */ /* 0x000fe20000000a00 */
[----:B------:R-:W-:Y:S01]  /*88c0*/  ULDC UR7, c[0x0][0x630] ;  /* 0x00018c0000077ab9 */ /* 0x000fe20000000800 */
[----:B------:R-:W-:Y:S01]  /*88d0*/  ISETP.NE.U32.AND P1, PT, RZ, UR4, PT ;  /* 0x00000004ff007c0c */ /* 0x000fe2000bf25070 */
[----:B------:R-:W1:Y:S01]  /*88e0*/  S2R R19, SR_CTAID.Y ;  /* 0x0000000000137919 */ /* 0x000e620000002600 */
[----:B------:R-:W-:Y:S01]  /*88f0*/  ULDC UR8, c[0x0][0x150] ;  /* 0x0000540000087ab9 */ /* 0x000fe20000000800 */
[----:B------:R-:W-:Y:S01]  /*8900*/  IMAD.MOV.U32 R4, RZ, RZ, R2 ;  /* 0x000000ffff047224 */ /* 0x000fe200078e0002 */
[----:B------:R-:W-:Y:S01]  /*8910*/  ISETP.NE.AND.EX P1, PT, RZ, UR5, PT, P1 ;  /* 0x00000005ff007c0c */ /* 0x000fe2000bf25310 */
[----:B------:R-:W-:Y:S01]  /*8920*/  IMAD.MOV.U32 R5, RZ, RZ, R3 ;  /* 0x000000ffff057224 */ /* 0x000fe200078e0003 */
[----:B0-----:R-:W-:-:S11]  /*8930*/  I2FP.F32.U32 R20, R6 ;  /* 0x0000000600147245 */ /* 0x001fd60000201000 */
[----:B------:R-:W-:Y:S05]  /*8940*/  @!P1 BRA `(.L_x_184) ;  /* 0x0000000000289947 */ /* 0x000fea0003800000 */
[----:B------:R-:W-:Y:S02]  /*8950*/  ULDC UR6, c[0x0][0x634] ;  /* 0x00018d0000067ab9 */ /* 0x000fe40000000800 */
[----:B------:R-:W-:-:S05]  /*8960*/  IADD3 R5, P1, R2, UR6, RZ ;  /* 0x0000000602057c10 */ /* 0x000fca000ff3e0ff */
[----:B------:R-:W-:-:S04]  /*8970*/  IMAD.X R21, RZ, RZ, R3, P1 ;  /* 0x000000ffff157224 */ /* 0x000fc800008e0603 */
[----:B------:R-:W-:-:S04]  /*8980*/  IMAD.WIDE.U32 R10, R21, UR4, RZ ;  /* 0x00000004150a7c25 */ /* 0x000fc8000f8e00ff */
[----:B------:R-:W-:-:S04]  /*8990*/  IMAD.WIDE.U32 R10, P1, R5, UR5, R10 ;  /* 0x00000005050a7c25 */ /* 0x000fc8000f82000a */
[----:B------:R-:W-:-:S04]  /*89a0*/  IMAD.WIDE.U32 R4, R5, UR4, RZ ;  /* 0x0000000405047c25 */ /* 0x000fc8000f8e00ff */
[----:B------:R-:W-:Y:S01]  /*89b0*/  IMAD.MOV.U32 R4, RZ, RZ, R11 ;  /* 0x000000ffff047224 */ /* 0x000fe200078e000b */
[----:B------:R-:W-:Y:S01]  /*89c0*/  IADD3 RZ, P4, R5, R10, RZ ;  /* 0x0000000a05ff7210 */ /* 0x000fe20007f9e0ff */
[----:B------:R-:W-:-:S04]  /*89d0*/  IMAD.X R5, RZ, RZ, RZ, P1 ;  /* 0x000000ffff057224 */ /* 0x000fc800008e06ff */
[----:B------:R-:W-:-:S08]  /*89e0*/  IMAD.WIDE.U32.X R4, R21, UR5, R4, P4 ;  /* 0x0000000515047c25 */ /* 0x000fd0000a0e0404 */
.L_x_184:
[--C-:B------:R-:W-:Y:S01]  /*89f0*/  SHF.R.U64 R18, R4, UR7, R5.reuse ;  /* 0x0000000704127c19 */ /* 0x100fe20008001205 */
[----:B------:R-:W-:Y:S01]  /*8a00*/  FMUL R20, R20, UR8 ;  /* 0x0000000814147c20 */ /* 0x000fe20008400000 */
[----:B------:R-:W0:Y:S01]  /*8a10*/  LDC R21, c[0x0][0x144] ;  /* 0x00005100ff157b82 */ /* 0x000e220000000800 */
[----:B-1----:R-:W-:Y:S01]  /*8a20*/  I2FP.F32.U32 R10, R19 ;  /* 0x00000013000a7245 */ /* 0x002fe20000201000 */
[----:B------:R-:W-:Y:S01]  /*8a30*/  ULDC UR6, c[0x0][0x154] ;  /* 0x0000550000067ab9 */ /* 0x000fe20000000800 */
[----:B------:R-:W-:Y:S01]  /*8a40*/  SHF.R.U32.HI R4, RZ, UR7, R5 ;  /* 0x00000007ff047c19 */ /* 0x000fe20008011605 */
[----:B------:R-:W-:Y:S01]  /*8a50*/  ULDC.64 UR4, c[0x0][0x620] ;  /* 0x0001880000047ab9 */ /* 0x000fe20000000a00 */
[----:B------:R-:W-:Y:S01]  /*8a60*/  IADD3 R5, P1, RZ, -R18, RZ ;  /* 0x80000012ff057210 */ /* 0x000fe20007f3e0ff */
[----:B------:R-:W1:Y:S01]  /*8a70*/  F2I.U32.TRUNC.NTZ R20, R20 ;  /* 0x0000001400147305 */ /* 0x000e62000020f000 */
[----:B------:R-:W-:Y:S01]  /*8a80*/  FMUL R10, R10, UR6 ;  /* 0x000000060a0a7c20 */ /* 0x000fe20008400000 */
[----:B------:R-:W2:Y:S01]  /*8a90*/  LDC R22, c[0x0][0x148] ;  /* 0x00005200ff167b82 */ /* 0x000ea20000000800 */
[----:B------:R-:W-:Y:S01]  /*8aa0*/  ULDC.64 UR6, c[0x0][0x640] ;  /* 0x0001900000067ab9 */ /* 0x000fe20000000a00 */
[----:B------:R-:W-:Y:S01]  /*8ab0*/  IMAD.X R4, RZ, RZ, ~R4, P1 ;  /* 0x000000ffff047224 */ /* 0x000fe200008e0e04 */
[----:B------:R-:W-:-:S03]  /*8ac0*/  ISETP.NE.U32.AND P1, PT, RZ, UR6, PT ;  /* 0x00000006ff007c0c */ /* 0x000fc6000bf25070 */
[----:B------:R-:W-:Y:S01]  /*8ad0*/  IMAD R4, R4, UR4, RZ ;  /* 0x0000000404047c24 */ /* 0x000fe2000f8e02ff */
[----:B------:R-:W3:Y:S01]  /*8ae0*/  F2I.U32.TRUNC.NTZ R10, R10 ;  /* 0x0000000a000a7305 */ /* 0x000ee2000020f000 */
[----:B------:R-:W-:Y:S02]  /*8af0*/  ISETP.NE.AND.EX P1, PT, RZ, UR7, PT, P1 ;  /* 0x00000007ff007c0c */ /* 0x000fe4000bf25310 */
[C---:B------:R-:W-:Y:S02]  /*8b00*/  IMAD R11, R5.reuse, UR5, R4 ;  /* 0x00000005050b7c24 */ /* 0x040fe4000f8e0204 */
[----:B------:R-:W-:Y:S01]  /*8b10*/  IMAD.WIDE.U32 R4, R5, UR4, R2 ;  /* 0x0000000405047c25 */ /* 0x000fe2000f8e0002 */
[----:B------:R-:W-:-:S03]  /*8b20*/  ULDC UR4, c[0x0][0x618] ;  /* 0x0001860000047ab9 */ /* 0x000fc60000000800 */
[----:B-1----:R-:W-:Y:S02]  /*8b30*/  IMAD.MOV R20, RZ, RZ, -R20 ;  /* 0x000000ffff147224 */ /* 0x002fe400078e0a14 */
[----:B------:R-:W-:Y:S02]  /*8b40*/  IMAD.IADD R5, R5, 0x1, R11 ;  /* 0x0000000105057824 */ /* 0x000fe400078e020b */
[----:B0-----:R-:W-:-:S03]  /*8b50*/  IMAD R6, R21, R20, R6 ;  /* 0x0000001415067224 */ /* 0x001fc600078e0206 */
[--C-:B------:R-:W-:Y:S01]  /*8b60*/  SHF.R.U64 R20, R4, UR4, R5.reuse ;  /* 0x0000000404147c19 */ /* 0x100fe20008001205 */
[----:B---3--:R-:W-:Y:S01]  /*8b70*/  IMAD.MOV R4, RZ, RZ, -R10 ;  /* 0x000000ffff047224 */ /* 0x008fe200078e0a0a */
[----:B------:R-:W-:Y:S01]  /*8b80*/  SHF.R.U32.HI R5, RZ, UR4, R5 ;  /* 0x00000004ff057c19 */ /* 0x000fe20008011605 */
[----:B------:R-:W-:Y:S02]  /*8b90*/  ULDC UR4, c[0x0][0x608] ;  /* 0x0001820000047ab9 */ /* 0x000fe40000000800 */
[----:B--2---:R-:W-:Y:S01]  /*8ba0*/  @P2 IMAD R6, R22, R4, R19 ;  /* 0x0000000416062224 */ /* 0x004fe200078e0213 */
[--C-:B------:R-:W-:Y:S02]  /*8bb0*/  SHF.R.U64 R22, R20, UR4, R5.reuse ;  /* 0x0000000414167c19 */ /* 0x100fe40008001205 */
[----:B------:R-:W-:Y:S01]  /*8bc0*/  SHF.R.U32.HI R5, RZ, UR4, R5 ;  /* 0x00000004ff057c19 */ /* 0x000fe20008011605 */
[----:B------:R-:W-:-:S03]  /*8bd0*/  ULDC UR4, c[0x0][0x658] ;  /* 0x0001960000047ab9 */ /* 0x000fc60000000800 */
[--C-:B------:R-:W-:Y:S02]  /*8be0*/  SHF.R.U64 R19, R22, UR4, R5.reuse ;  /* 0x0000000416137c19 */ /* 0x100fe40008001205 */
[----:B------:R-:W-:-:S03]  /*8bf0*/  SHF.R.U32.HI R21, RZ, UR4, R5 ;  /* 0x00000004ff157c19 */ /* 0x000fc60008011605 */
[----:B------:R-:W-:Y:S02]  /*8c00*/  IMAD.MOV.U32 R10, RZ, RZ, R19 ;  /* 0x000000ffff0a7224 */ /* 0x000fe400078e0013 */
[----:B------:R-:W-:Y:S01]  /*8c10*/  IMAD.MOV.U32 R5, RZ, RZ, R21 ;  /* 0x000000ffff057224 */ /* 0x000fe200078e0015 */
[----:B------:R-:W-:Y:S06]  /*8c20*/  @!P1 BRA `(.L_x_185) ;  /* 0x00000000002c9947 */ /* 0x000fec0003800000 */
        /* <DEDUP_REMOVED lines=9> */
[----:B------:R-:W-:-:S04]  /*8cc0*/  IMAD.WIDE.U32.X R4, R21, UR7, R4, P4 ;  /* 0x0000000715047c25 */ /* 0x000fc8000a0e0404 */
[----:B------:R-:W-:-:S07]  /*8cd0*/  IMAD.MOV.U32 R10, RZ, RZ, R4 ;  /* 0x000000ffff0a7224 */ /* 0x000fce00078e0004 */
.L_x_185:
[----:B------:R-:W-:Y:S01]  /*8ce0*/  ULDC UR4, c[0x0][0x648] ;  /* 0x0001920000047ab9 */ /* 0x000fe20000000800 */
[----:B------:R-:W-:Y:S01]  /*8cf0*/  LOP3.LUT R4, R22, UR17, RZ, 0xc0, !PT ;  /* 0x0000001116047c12 */ /* 0x000fe2000f8ec0ff */
[----:B------:R-:W-:Y:S01]  /*8d00*/  ULDC UR5, c[0x0][0x610] ;  /* 0x0001840000057ab9 */ /* 0x000fe20000000800 */
[----:B------:R-:W-:Y:S01]  /*8d10*/  SHF.R.U64 R5, R10, UR4, R5 ;  /* 0x000000040a057c19 */ /* 0x000fe20008001205 */
[----:B------:R-:W-:Y:S01]  /*8d20*/  ULDC UR4, c[0x0][0x638] ;  /* 0x00018e0000047ab9 */ /* 0x000fe20000000800 */
[----:B------:R-:W-:-:S03]  /*8d30*/  LOP3.LUT R20, R20, UR16, RZ, 0xc0, !PT ;  /* 0x0000001014147c12 */ /* 0x000fc6000f8ec0ff */
[----:B------:R-:W-:Y:S02]  /*8d40*/  IMAD.MOV R10, RZ, RZ, -R5 ;  /* 0x000000ffff0a7224 */ /* 0x000fe400078e0a05 */
[----:B------:R-:W-:Y:S02]  /*8d50*/  IMAD R5, R5, UR18, R4 ;  /* 0x0000001205057c24 */ /* 0x000fe4000f8e0204 */
[----:B------:R-:W-:Y:S01]  /*8d60*/  IMAD R19, R10, UR4, R19 ;  /* 0x000000040a137c24 */ /* 0x000fe2000f8e0213 */
[----:B------:R-:W-:Y:S01]  /*8d70*/  ULDC UR4, c[0x0][0x600] ;  /* 0x0001800000047ab9 */ /* 0x000fe20000000800 */
[----:B------:R-:W-:Y:S02]  /*8d80*/  IMAD R6, R5, UR5, R6 ;  /* 0x0000000505067c24 */ /* 0x000fe4000f8e0206 */
[----:B------:R-:W-:Y:S02]  /*8d90*/  IMAD R19, R19, UR4, R20 ;  /* 0x0000000413137c24 */ /* 0x000fe4000f8e0214 */
[----:B------:R-:W-:-:S02]  /*8da0*/  IMAD.MOV.U32 R10, RZ, RZ, 0x1 ;  /* 0x00000001ff0a7424 */ /* 0x000fc400078e00ff */
[----:B------:R-:W-:Y:S01]  /*8db0*/  IMAD.MOV.U32 R4, RZ, RZ, R18 ;  /* 0x000000ffff047224 */ /* 0x000fe200078e0012 */
[----:B------:R-:W-:Y:S02]  /*8dc0*/  SEL R5, R19, R6, !P2 ;  /* 0x0000000613057207 */ /* 0x000fe40005000000 */
[----:B------:R-:W-:-:S07]  /*8dd0*/  SEL R6, R6, R19, !P2 ;  /* 0x0000001306067207 */ /* 0x000fce0005000000 */
.L_x_183:
[----:B------:R-:W-:Y:S05]  /*8de0*/  BSYNC B1 ;  /* 0x0000000000017941 */ /* 0x000fea0003800000 */
.L_x_182:
[----:B------:R-:W-:-:S13]  /*8df0*/  LOP3.LUT P1, RZ, R10, 0xff, RZ, 0xc0, !PT ;  /* 0x000000ff0aff7812 */ /* 0x000fda000782c0ff */
[----:B------:R-:W-:Y:S05]  /*8e00*/  @P1 BRA `(.L_x_186) ;  /* 0xfffffff400381947 */ /* 0x000fea000383ffff */
[----:B------:R-:W-:Y:S05]  /*8e10*/  BSYNC B0 ;  /* 0x0000000000007941 */ /* 0x000fea0003800000 */
.L_x_174:
[----:B------:R-:W-:-:S03]  /*8e20*/  UMOV UR4, 0xffffffff ;  /* 0xffffffff00047882 */ /* 0x000fc60000000000 */
[----:B------:R-:W-:Y:S05]  /*8e30*/  BRA.DIV UR4, `(.L_x_187) ;  /* 0x0000000604287947 */ /* 0x000fea000b800000 */
[----:B------:R-:W-:-:S13]  /*8e40*/  ELECT P0, URZ, PT ;  /* 0x00000000003f782f */ /* 0x000fda0003800000 */
.L_x_202:
[----:B------:R-:W-:Y:S04]  /*8e50*/  BSSY B0, `(.L_x_188) ;  /* 0x0000022000007945 */ /* 0x000fe80003800000 */
[----:B------:R-:W-:Y:S05]  /*8e60*/  @!P0 BRA `(.L_x_189) ;  /* 0x0000000000808947 */ /* 0x000fea0003800000 */
[----:B------:R-:W-:-:S04]  /*8e70*/  LOP3.LUT R7, R7, 0x2, RZ, 0xfc, !PT ;  /* 0x0000000207077812 */ /* 0x000fc800078efcff */
[----:B------:R-:W-:-:S13]  /*8e80*/  ISETP.NE.AND P0, PT, R7, 0x3, PT ;  /* 0x000000030700780c */ /* 0x000fda0003f05270 */
[----:B------:R-:W-:Y:S05]  /*8e90*/  @!P0 BRA `(.L_x_190) ;  /* 0x0000000000048947 */ /* 0x000fea0003800000 */
[----:B------:R-:W-:Y:S01]  /*8ea0*/  BPT.TRAP 0x1 ;  /* 0x000000040000795c */ /* 0x000fe20000300000 */
.L_x_190:
[----:B------:R-:W0:Y:S01]  /*8eb0*/  S2R R3, SR_CgaCtaId ;  /* 0x0000000000037919 */ /* 0x000e220000008800 */
[----:B------:R-:W-:Y:S02]  /*8ec0*/  MOV R0, 0x400 ;  /* 0x0000040000007802 */ /* 0x000fe40000000f00 */
[----:B------:R-:W-:Y:S02]  /*8ed0*/  SHF.L.U32 R2, R12, 0x1f, RZ ;  /* 0x0000001f0c027819 */ /* 0x000fe400000006ff */
[----:B0-----:R-:W-:-:S05]  /*8ee0*/  LEA R0, R3, R0, 0x18 ;  /* 0x0000000003007211 */ /* 0x001fca00078ec0ff */
[----:B------:R-:W-:-:S04]  /*8ef0*/  VIADD R0, R0, 0x18 ;  /* 0x0000001800007836 */ /* 0x000fc80000000000 */
[C---:B------:R-:W-:Y:S02]  /*8f00*/  IMAD R7, R13.reuse, 0x8, R0 ;  /* 0x000000080d077824 */ /* 0x040fe400078e0200 */
[----:B------:R-:W-:Y:S02]  /*8f10*/  VIADD R13, R13, 0x1 ;  /* 0x000000010d0d7836 */ /* 0x000fe40000000000 */
[----:B------:R-:W0:Y:S03]  /*8f20*/  SYNCS.PHASECHK.TRANS64.TRYWAIT P0, [R7+URZ], R2 ;  /* 0x00000002070075a7 */ /* 0x000e26000800017f */
[----:B------:R-:W-:-:S04]  /*8f30*/  ISETP.NE.AND P1, PT, R13, 0x3, PT ;  /* 0x000000030d00780c */ /* 0x000fc80003f25270 */
[----:B------:R-:W-:Y:S02]  /*8f40*/  SEL R3, RZ, 0x1, P1 ;  /* 0x00000001ff037807 */ /* 0x000fe40000800000 */
[----:B------:R-:W-:Y:S02]  /*8f50*/  SEL R13, R13, RZ, P1 ;  /* 0x000000ff0d0d7207 */ /* 0x000fe40000800000 */
[----:B------:R-:W-:-:S03]  /*8f60*/  LOP3.LUT R9, R12, R3, RZ, 0x3c, !PT ;  /* 0x000000030c097212 */ /* 0x000fc600078e3cff */
[----:B------:R-:W-:Y:S01]  /*8f70*/  IMAD R6, R13, 0x8, R0 ;  /* 0x000000080d067824 */ /* 0x000fe200078e0200 */
[----:B------:R-:W-:Y:S01]  /*8f80*/  SHF.L.U32 R5, R9, 0x1f, RZ ;  /* 0x0000001f09057819 */ /* 0x000fe200000006ff */
[----:B0-----:R-:W-:Y:S06]  /*8f90*/  @!P0 BRA `(.L_x_191) ;  /* 0x0000000000f48947 */ /* 0x001fec0003800000 */
.L_x_203:
[----:B------:R-:W1:Y:S01]  /*8fa0*/  SYNCS.PHASECHK.TRANS64.TRYWAIT P0, [R6+URZ], R5 ;  /* 0x00000005060075a7 */ /* 0x000e62000800017f */
[----:B0-----:R-:W-:-:S05]  /*8fb0*/  VIADD R2, R13, 0x1 ;  /* 0x000000010d027836 */ /* 0x001fca0000000000 */
[----:B------:R-:W-:-:S04]  /*8fc0*/  ISETP.NE.AND P1, PT, R2, 0x3, PT ;  /* 0x000000030200780c */ /* 0x000fc80003f25270 */
[----:B------:R-:W-:Y:S02]  /*8fd0*/  SEL R4, RZ, 0x1, P1 ;  /* 0x00000001ff047807 */ /* 0x000fe40000800000 */
[----:B------:R-:W-:Y:S02]  /*8fe0*/  SEL R3, R2, RZ, P1 ;  /* 0x000000ff02037207 */ /* 0x000fe40000800000 */
[----:B------:R-:W-:Y:S01]  /*8ff0*/  LOP3.LUT R4, R9, R4, RZ, 0x3c, !PT ;  /* 0x0000000409047212 */ /* 0x000fe200078e3cff */
[----:B-1----:R-:W-:Y:S06]  /*9000*/  @!P0 BRA `(.L_x_192) ;  /* 0x0000000000ec8947 */ /* 0x002fec0003800000 */
.L_x_204:
[----:B------:R-:W-:Y:S01]  /*9010*/  IMAD R3, R3, 0x8, R0 ;  /* 0x0000000803037824 */ /* 0x000fe200078e0200 */
[----:B------:R-:W-:-:S07]  /*9020*/  SHF.L.U32 R0, R4, 0x1f, RZ ;  /* 0x0000001f04007819 */ /* 0x000fce00000006ff */
.L_x_193:
[----:B-1----:R1:W2:Y:S02]  /*9030*/  SYNCS.PHASECHK.TRANS64.TRYWAIT P0, [R3+URZ], R0 ;  /* 0x00000000030075a7 */ /* 0x0022a4000800017f */
[----:B--2---:R-:W-:Y:S05]  /*9040*/  @!P0 NANOSLEEP.SYNCS 0x989680 ;  /* 0x009896800000895d */ /* 0x004fea0003900000 */
[----:B------:R-:W2:Y:S02]  /*9050*/  @!P0 SYNCS.PHASECHK.TRANS64 P0, [R3+URZ], R0 ;  /* 0x00000000030085a7 */ /* 0x000ea4000800007f */
[----:B--2---:R-:W-:Y:S05]  /*9060*/  @!P0 BRA `(.L_x_193) ;  /* 0xfffffffc00f08947 */ /* 0x004fea000383ffff */
.L_x_189:
[----:B------:R-:W-:Y:S05]  /*9070*/  BSYNC B0 ;  /* 0x0000000000007941 */ /* 0x000fea0003800000 */
.L_x_188:
[----:B------:R-:W-:Y:S05]  /*9080*/  EXIT ;  /* 0x000000000000794d */ /* 0x000fea0003800000 */
.L_x_19:
[----:B0-----:R-:W-:-:S04]  /*9090*/  IMAD.U32 R19, RZ, RZ, UR15 ;  /* 0x0000000fff137e24 */ /* 0x001fc8000f8e00ff */
[----:B------:R0:W1:Y:S03]  /*90a0*/  SYNCS.PHASECHK.TRANS64.TRYWAIT P0, [R19+URZ+-0x8], R18 ;  /* 0xfffff812130075a7 */ /* 0x000066000800017f */
[----:B-1----:R-:W-:Y:S05]  /*90b0*/  @!P0 NANOSLEEP.SYNCS 0x989680 ;  /* 0x009896800000895d */ /* 0x002fea0003900000 */
[----:B------:R-:W1:Y:S02]  /*90c0*/  @!P0 SYNCS.PHASECHK.TRANS64 P0, [R19+URZ+-0x8], R18 ;  /* 0xfffff812130085a7 */ /* 0x000e64000800007f */
[----:B-1----:R-:W-:Y:S05]  /*90d0*/  @!P0 BRA `(.L_x_19) ;  /* 0xfffffffc00ec8947 */ /* 0x002fea000383ffff */
[----:B------:R-:W-:Y:S05]  /*90e0*/  BRA `(.L_x_194) ;  /* 0xffffff8400607947 */ /* 0x000fea000383ffff */
.L_x_24:
[----:B-1----:R-:W-:-:S04]  /*90f0*/  IMAD.U32 R19, RZ, RZ, UR6 ;  /* 0x00000006ff137e24 */ /* 0x002fc8000f8e00ff */
[----:B------:R1:W4:Y:S03]  /*9100*/  SYNCS.PHASECHK.TRANS64.TRYWAIT P0, [R19+URZ], R18 ;  /* 0x00000012130075a7 */ /* 0x000326000800017f */
[----:B----4-:R-:W-:Y:S05]  /*9110*/  @!P0 NANOSLEEP.SYNCS 0x989680 ;  /* 0x009896800000895d */ /* 0x010fea0003900000 */
[----:B------:R-:W4:Y:S02]  /*9120*/  @!P0 SYNCS.PHASECHK.TRANS64 P0, [R19+URZ], R18 ;  /* 0x00000012130085a7 */ /* 0x000f24000800007f */
[----:B----4-:R-:W-:Y:S05]  /*9130*/  @!P0 BRA `(.L_x_24) ;  /* 0xfffffffc00ec8947 */ /* 0x010fea000383ffff */
[----:B------:R-:W-:Y:S05]  /*9140*/  BRA `(.L_x_23) ;  /* 0xffffff88008c7947 */ /* 0x000fea000383ffff */
.L_x_30:
[----:B-1----:R-:W-:-:S04]  /*9150*/  IMAD.U32 R21, RZ, RZ, UR9 ;  /* 0x00000009ff157e24 */ /* 0x002fc8000f8e00ff */
[----:B------:R1:W4:Y:S03]  /*9160*/  SYNCS.PHASECHK.TRANS64.TRYWAIT P0, [R21+URZ], R20 ;  /* 0x00000014150075a7 */ /* 0x000326000800017f */
[----:B----4-:R-:W-:Y:S05]  /*9170*/  @!P0 NANOSLEEP.SYNCS 0x989680 ;  /* 0x009896800000895d */ /* 0x010fea0003900000 */
[----:B------:R-:W4:Y:S02]  /*9180*/  @!P0 SYNCS.PHASECHK.TRANS64 P0, [R21+URZ], R20 ;  /* 0x00000014150085a7 */ /* 0x000f24000800007f */
[----:B----4-:R-:W-:Y:S05]  /*9190*/  @!P0 BRA `(.L_x_30) ;  /* 0xfffffffc00ec8947 */ /* 0x010fea000383ffff */
[----:B------:R-:W-:Y:S05]  /*91a0*/  BRA `(.L_x_29) ;  /* 0xffffff9000c47947 */ /* 0x000fea000383ffff */
.L_x_38:
[----:B0-----:R-:W-:-:S04]  /*91b0*/  IMAD.U32 R19, RZ, RZ, UR15 ;  /* 0x0000000fff137e24 */ /* 0x001fc8000f8e00ff */
[----:B------:R0:W1:Y:S03]  /*91c0*/  SYNCS.PHASECHK.TRANS64.TRYWAIT P0, [R19+URZ+0x8], R18 ;  /* 0x00000812130075a7 */ /* 0x000066000800017f */
[----:B-1----:R-:W-:Y:S05]  /*91d0*/  @!P0 NANOSLEEP.SYNCS 0x989680 ;  /* 0x009896800000895d */ /* 0x002fea0003900000 */
[----:B------:R-:W1:Y:S02]  /*91e0*/  @!P0 SYNCS.PHASECHK.TRANS64 P0, [R19+URZ+0x8], R18 ;  /* 0x00000812130085a7 */ /* 0x000e64000800007f */
[----:B-1----:R-:W-:Y:S05]  /*91f0*/  @!P0 BRA `(.L_x_38) ;  /* 0xfffffffc00ec8947 */ /* 0x002fea000383ffff */
[----:B------:R-:W-:Y:S05]  /*9200*/  BRA `(.L_x_195) ;  /* 0xffffffa000307947 */ /* 0x000fea000383ffff */
.L_x_175:
[----:B------:R-:W-:Y:S01]  /*9210*/  BSSY B1, `(.L_x_196) ;  /* 0x0000006000017945 */ /* 0x000fe20003800000 */
[----:B------:R-:W-:-:S07]  /*9220*/  IMAD.MOV.U32 R10, RZ, RZ, -0x1 ;  /* 0xffffffffff0a7424 */ /* 0x000fce00078e00ff */
[----:B------:R-:W-:Y:S05]  /*9230*/  WARPSYNC.COLLECTIVE R10, `(.L_x_197) ;  /* 0x000000000a0c7348 */ /* 0x000fea0003c00000 */
[----:B------:R-:W-:Y:S02]  /*9240*/  ELECT P1, UR62, PT ;  /* 0x00000000003e782f */ /* 0x000fe40003820000 */
[----:B------:R-:W-:Y:S01]  /*9250*/  MOV R10, UR62 ;  /* 0x0000003e000a7c02 */ /* 0x000fe20008000f00 */
[----:B------:R-:W-:Y:S10]  /*9260*/  ENDCOLLECTIVE ;  /* 0x000000000000791b */ /* 0x000ff40003800000 */
.L_x_197:
[----:B------:R-:W-:Y:S05]  /*9270*/  BSYNC B1 ;  /* 0x0000000000017941 */ /* 0x000fea0003800000 */
.L_x_196:
[----:B------:R-:W-:Y:S05]  /*9280*/  BRA `(.L_x_198) ;  /* 0xfffffff000247947 */ /* 0x000fea000383ffff */
.L_x_178:
[----:B-1----:R1:W2:Y:S02]  /*9290*/  SYNCS.PHASECHK.TRANS64.TRYWAIT P1, [R21+URZ+0x18], R10 ;  /* 0x0000180a150075a7 */ /* 0x0022a4000802017f */
[----:B--2---:R-:W-:Y:S05]  /*92a0*/  @!P1 NANOSLEEP.SYNCS 0x989680 ;  /* 0x009896800000995d */ /* 0x004fea0003900000 */
[----:B------:R-:W2:Y:S02]  /*92b0*/  @!P1 SYNCS.PHASECHK.TRANS64 P1, [R21+URZ+0x18], R10 ;  /* 0x0000180a150095a7 */ /* 0x000ea4000802007f */
[----:B--2---:R-:W-:Y:S05]  /*92c0*/  @!P1 BRA `(.L_x_178) ;  /* 0xfffffffc00f09947 */ /* 0x004fea000383ffff */
[----:B------:R-:W-:Y:S05]  /*92d0*/  BRA `(.L_x_199) ;  /* 0xfffffff000587947 */ /* 0x000fea000383ffff */
.L_x_187:
[----:B------:R-:W-:Y:S01]  /*92e0*/  BSSY B0, `(.L_x_200) ;  /* 0x0000006000007945 */ /* 0x000fe20003800000 */
[----:B------:R-:W-:-:S07]  /*92f0*/  IMAD.MOV.U32 R10, RZ, RZ, -0x1 ;  /* 0xffffffffff0a7424 */ /* 0x000fce00078e00ff */
[----:B------:R-:W-:Y:S05]  /*9300*/  WARPSYNC.COLLECTIVE R10, `(.L_x_201) ;  /* 0x000000000a0c7348 */ /* 0x000fea0003c00000 */
[----:B------:R-:W-:Y:S02]  /*9310*/  ELECT P1, UR62, PT ;  /* 0x00000000003e782f */ /* 0x000fe40003820000 */
[----:B------:R-:W-:Y:S01]  /*9320*/  MOV R10, UR62 ;  /* 0x0000003e000a7c02 */ /* 0x000fe20008000f00 */
[----:B------:R-:W-:Y:S10]  /*9330*/  ENDCOLLECTIVE ;  /* 0x000000000000791b */ /* 0x000ff40003800000 */
.L_x_201:
[----:B------:R-:W-:Y:S05]  /*9340*/  BSYNC B0 ;  /* 0x0000000000007941 */ /* 0x000fea0003800000 */
.L_x_200:
[----:B------:R-:W-:Y:S01]  /*9350*/  PLOP3.LUT P0, PT, P1, PT, PT, 0x80, 0x0 ;  /* 0x000000000000781c */ /* 0x000fe20000f0f070 */
[----:B------:R-:W-:-:S12]  /*9360*/  BRA `(.L_x_202) ;  /* 0xfffffff800b87947 */ /* 0x000fd8000383ffff */
.L_x_191:
[----:B0-----:R0:W1:Y:S02]  /*9370*/  SYNCS.PHASECHK.TRANS64.TRYWAIT P0, [R7+URZ], R2 ;  /* 0x00000002070075a7 */ /* 0x001064000800017f */
[----:B-1----:R-:W-:Y:S05]  /*9380*/  @!P0 NANOSLEEP.SYNCS 0x989680 ;  /* 0x009896800000895d */ /* 0x002fea0003900000 */
[----:B------:R-:W1:Y:S02]  /*9390*/  @!P0 SYNCS.PHASECHK.TRANS64 P0, [R7+URZ], R2 ;  /* 0x00000002070085a7 */ /* 0x000e64000800007f */
[----:B-1----:R-:W-:Y:S05]  /*93a0*/  @!P0 BRA `(.L_x_191) ;  /* 0xfffffffc00f08947 */ /* 0x002fea000383ffff */
[----:B------:R-:W-:Y:S05]  /*93b0*/  BRA `(.L_x_203) ;  /* 0xfffffff800f87947 */ /* 0x000fea000383ffff */
.L_x_192:
[----:B0-----:R0:W1:Y:S02]  /*93c0*/  SYNCS.PHASECHK.TRANS64.TRYWAIT P0, [R6+URZ], R5 ;  /* 0x00000005060075a7 */ /* 0x001064000800017f */
[----:B-1----:R-:W-:Y:S05]  /*93d0*/  @!P0 NANOSLEEP.SYNCS 0x989680 ;  /* 0x009896800000895d */ /* 0x002fea0003900000 */
[----:B------:R-:W1:Y:S02]  /*93e0*/  @!P0 SYNCS.PHASECHK.TRANS64 P0, [R6+URZ], R5 ;  /* 0x00000005060085a7 */ /* 0x000e64000800007f */
[----:B-1----:R-:W-:Y:S05]  /*93f0*/  @!P0 BRA `(.L_x_192) ;  /* 0xfffffffc00f08947 */ /* 0x002fea000383ffff */
[----:B------:R-:W-:Y:S05]  /*9400*/  BRA `(.L_x_204) ;  /* 0xfffffffc00007947 */ /* 0x000fea000383ffff */
.L_x_205:
[----:B------:R-:W-:-:S00]  /*9410*/  BRA `(.L_x_205) ;  /* 0xfffffffc00fc7947 */ /* 0x000fc0000383ffff */
[----:B------:R-:W-:-:S00]  /*9420*/  NOP ;  /* 0x0000000000007918 */ /* 0x000fc00000000000 */
        /* <DEDUP_REMOVED lines=13> */
.L_x_206:


//--------------------- .nv.shared._ZN7cutlass13device_kernelINS_4gemm6kernel13GemmUniversalIN4cute5tupleIJiiiiEEENS1_10collective13CollectiveMmaINS1_37MainloopSm90TmaGmmaWarpSpecializedFP8ILi3ENS5_IJNS4_1CILi2EEENSA_ILi1EEESC_EEENS1_32KernelTmaWarpSpecializedPingpongEEENS5_IJNSA_ILi64EEENSA_ILi128EEESG_EEENS_12float_e5m2_tENS5_IJlSC_lEEESJ_SK_NS4_8TiledMMAINS4_8MMA_AtomIJNS4_4SM904GMMA31MMA_64x128x32_F32E5M2E5M2_SS_TNILNSO_7ScaleInE1ELSQ_1EEEEEENS4_6LayoutINS5_IJSC_SC_SC_EEENS5_IJNSA_ILi0EEESV_SV_EEEEENS5_IJNS4_10UnderscoreESY_SY_EEEEENS4_13SM90_TMA_LOADENS4_14ComposedLayoutINS4_7SwizzleILi2ELi4ELi3EEENS4_18smem_ptr_flag_bitsILi8EEENST_INS5_IJNSA_ILi8EEESG_EEENS5_IJSG_SC_EEEEEEEvNS4_8identityENS4_23SM90_TMA_LOAD_MULTICASTES1B_vS1C_EENS_8epilogue10collective6detail29Sm90TmaWarpSpecializedAdapterINS1G_15DefaultEpilogueISJ_SK_SK_NS1F_6thread17LinearCombinationISJ_Li1EffLNS1K_9ScaleType4KindE0ELNS_15FloatRoundStyleE2ESJ_EENS1_15EpilogueDefaultEEEEEvvEEEEvNT_6ParamsE --------------------------
	.section	.nv.shared._ZN7cutlass13device_kernelINS_4gemm6kernel13GemmUniversalIN4cute5tupleIJiiiiEEENS1_10collective13CollectiveMmaINS1_37MainloopSm90TmaGmmaWarpSpecializedFP8ILi3ENS5_IJNS4_1CILi2EEENSA_ILi1EEESC_EEENS1_32KernelTmaWarpSpecializedPingpongEEENS5_IJNSA_ILi64EEENSA_ILi128EEESG_EEENS_12float_e5m2_tENS5_IJlSC_lEEESJ_SK_NS4_8TiledMMAINS4_8MMA_AtomIJNS4_4SM904GMMA31MMA_64x128x32_F32E5M2E5M2_SS_TNILNSO_7ScaleInE1ELSQ_1EEEEEENS4_6LayoutINS5_IJSC_SC_SC_EEENS5_IJNSA_ILi0EEESV_SV_EEEEENS5_IJNS4_10UnderscoreESY_SY_EEEEENS4_13SM90_TMA_LOADENS4_14ComposedLayoutINS4_7SwizzleILi2ELi4ELi3EEENS4_18smem_ptr_flag_bitsILi8EEENST_INS5_IJNSA_ILi8EEESG_EEENS5_IJSG_SC_EEEEEEEvNS4_8identityENS4_23SM90_TMA_LOAD_MULTICASTES1B_vS1C_EENS_8epilogue10collective6detail29Sm90TmaWarpSpecializedAdapterINS1G_15DefaultEpilogueISJ_SK_SK_NS1F_6thread17LinearCombinationISJ_Li1EffLNS1K_9ScaleType4KindE0ELNS_15FloatRoundStyleE2ESJ_EENS1_15EpilogueDefaultEEEEEvvEEEEvNT_6ParamsE,"aw",@nobits
	.sectionflags	@""
	.align	16
	.zero		1024


//--------------------- .nv.shared.reserved.0     --------------------------
	.section	.nv.shared.reserved.0,"aw",@nobits
	.weak		__nv_reservedSMEM_offset_0_alias
	.size		__nv_reservedSMEM_offset_0_alias, 0, 0
	.other		__nv_reservedSMEM_offset_0_alias,@"STO_CUDA_RESERVED_SHARED STV_DEFAULT"
__nv_reservedSMEM_offset_0_alias:
	.zero		0


//--------------------- .nv.global                --------------------------
	.section	.nv.global,"aw",@nobits
.nv.global:
	.type		_ZN39_INTERNAL_ae148704_4_k_cu_52e9956b_50114cute1_E,@object
	.size		_ZN39_INTERNAL_ae148704_4_k_cu_52e9956b_50114cute1_E,(_ZN39_INTERNAL_ae148704_4_k_cu_52e9956b_50114cuda3std3__45__cpo6cbeginE - _ZN39_INTERNAL_ae148704_4_k_cu_52e9956b_50114cute1_E)
_ZN39_INTERNAL_ae148704_4_k_cu_52e9956b_50114cute1_E:
	.zero		1
	.type		_ZN39_INTERNAL_ae148704_4_k_cu_52e9956b_50114cuda3std3__45__cpo6cbeginE,@object
	.size		_ZN39_INTERNAL_ae148704_4_k_cu_52e9956b_50114cuda3std3__45__cpo6cbeginE,(_ZN39_INTERNAL_ae148704_4_k_cu_52e9956b_50114cuda3std3__48in_placeE - _ZN39_INTERNAL_ae148704_4_k_cu_52e9956b_50114cuda3std3__45__cpo6cbeginE)
_ZN39_INTERNAL_ae148704_4_k_cu_52e9956b_50114cuda3std3__45__cpo6cbeginE:
	.zero		1
	.type		_ZN39_INTERNAL_ae148704_4_k_cu_52e9956b_50114cuda3std3__48in_placeE,@object
	.size		_ZN39_INTERNAL_ae148704_4_k_cu_52e9956b_50114cuda3std3__48in_placeE,(_ZN39_INTERNAL_ae148704_4_k_cu_52e9956b_50114cuda3std6ranges3__45__cpo9iter_moveE - _ZN39_INTERNAL_ae148704_4_k_cu_52e9956b_50114cuda3std3__48in_placeE)
_ZN39_INTERNAL_ae148704_4_k_cu_52e9956b_50114cuda3std3__48in_placeE:
	.zero		1
	.type		_ZN39_INTERNAL_ae148704_4_k_cu_52e9956b_50114cuda3std6ranges3__45__cpo9iter_moveE,@object
	.size		_ZN39_INTERNAL_ae148704_4_k_cu_52e9956b_50114cuda3std6ranges3__45__cpo9iter_moveE,(_ZN39_INTERNAL_ae148704_4_k_cu_52e9956b_50114cuda3std3__45__cpo5beginE - _ZN39_INTERNAL_ae148704_4_k_cu_52e9956b_50114cuda3std6ranges3__45__cpo9iter_moveE)
_ZN39_INTERNAL_ae148704_4_k_cu_52e9956b_50114cuda3std6ranges3__45__cpo9iter_moveE:
	.zero		1
	.type		_ZN39_INTERNAL_ae148704_4_k_cu_52e9956b_50114cuda3std3__45__cpo5beginE,@object
	.size		_ZN39_INTERNAL_ae148704_4_k_cu_52e9956b_50114cuda3std3__45__cpo5beginE,(_ZN39_INTERNAL_ae148704_4_k_cu_52e9956b_50114cuda3std3__441_GLOBAL__N__ae148704_4_k_cu_52e9956b_50116ignoreE - _ZN39_INTERNAL_ae148704_4_k_cu_52e9956b_50114cuda3std3__45__cpo5beginE)
_ZN39_INTERNAL_ae148704_4_k_cu_52e9956b_50114cuda3std3__45__cpo5beginE:
	.zero		1
	.type		_ZN39_INTERNAL_ae148704_4_k_cu_52e9956b_50114cuda3std3__441_GLOBAL__N__ae148704_4_k_cu_52e9956b_50116ignoreE,@object
	.size		_ZN39_INTERNAL_ae148704_4_k_cu_52e9956b_50114cuda3std3__441_GLOBAL__N__ae148704_4_k_cu_52e9956b_50116ignoreE,(_ZN39_INTERNAL_ae148704_4_k_cu_52e9956b_50114cute7productE - _ZN39_INTERNAL_ae148704_4_k_cu_52e9956b_50114cuda3std3__441_GLOBAL__N__ae148704_4_k_cu_52e9956b_50116ignoreE)
_ZN39_INTERNAL_ae148704_4_k_cu_52e9956b_50114cuda3std3__441_GLOBAL__N__ae148704_4_k_cu_52e9956b_50116ignoreE:
	.zero		1
	.type		_ZN39_INTERNAL_ae148704_4_k_cu_52e9956b_50114cute7productE,@object
	.size		_ZN39_INTERNAL_ae148704_4_k_cu_52e9956b_50114cute7productE,(_ZN39_INTERNAL_ae148704_4_k_cu_52e9956b_50114cuda3std3__45__cpo3endE - _ZN39_INTERNAL_ae148704_4_k_cu_52e9956b_50114cute7productE)
_ZN39_INTERNAL_ae148704_4_k_cu_52e9956b_50114cute7productE:
	.zero		1
	.type		_ZN39_INTERNAL_ae148704_4_k_cu_52e9956b_50114cuda3std3__45__cpo3endE,@object
	.size		_ZN39_INTERNAL_ae148704_4_k_cu_52e9956b_50114cuda3std3__45__cpo3endE,(_ZN39_INTERNAL_ae148704_4_k_cu_52e9956b_50114cuda3std3__419piecewise_constructE - _ZN39_INTERNAL_ae148704_4_k_cu_52e9956b_50114cuda3std3__45__cpo3endE)
_ZN39_INTERNAL_ae148704_4_k_cu_52e9956b_50114cuda3std3__45__cpo3endE:
	.zero		1
	.type		_ZN39_INTERNAL_ae148704_4_k_cu_52e9956b_50114cuda3std3__419piecewise_constructE,@object
	.size		_ZN39_INTERNAL_ae148704_4_k_cu_52e9956b_50114cuda3std3__419piecewise_constructE,(_ZN39_INTERNAL_ae148704_4_k_cu_52e9956b_50114cuda3std3__45__cpo4cendE - _ZN39_INTERNAL_ae148704_4_k_cu_52e9956b_50114cuda3std3__419piecewise_constructE)
_ZN39_INTERNAL_ae148704_4_k_cu_52e9956b_50114cuda3std3__419piecewise_constructE:
	.zero		1
	.type		_ZN39_INTERNAL_ae148704_4_k_cu_52e9956b_50114cuda3std3__45__cpo4cendE,@object
	.size		_ZN39_INTERNAL_ae148704_4_k_cu_52e9956b_50114cuda3std3__45__cpo4cendE,(_ZN39_INTERNAL_ae148704_4_k_cu_52e9956b_50114cuda3std6ranges3__45__cpo4swapE - _ZN39_INTERNAL_ae148704_4_k_cu_52e9956b_50114cuda3std3__45__cpo4cendE)
_ZN39_INTERNAL_ae148704_4_k_cu_52e9956b_50114cuda3std3__45__cpo4cendE:
	.zero		1
	.type		_ZN39_INTERNAL_ae148704_4_k_cu_52e9956b_50114cuda3std6ranges3__45__cpo4swapE,@object
	.size		_ZN39_INTERNAL_ae148704_4_k_cu_52e9956b_50114cuda3std6ranges3__45__cpo4swapE,(.L_7 - _ZN39_INTERNAL_ae148704_4_k_cu_52e9956b_50114cuda3std6ranges3__45__cpo4swapE)
_ZN39_INTERNAL_ae148704_4_k_cu_52e9956b_50114cuda3std6ranges3__45__cpo4swapE:
	.zero		1
.L_7:


//--------------------- .nv.constant0._ZN7cutlass13device_kernelINS_4gemm6kernel13GemmUniversalIN4cute5tupleIJiiiiEEENS1_10collective13CollectiveMmaINS1_37MainloopSm90TmaGmmaWarpSpecializedFP8ILi3ENS5_IJNS4_1CILi2EEENSA_ILi1EEESC_EEENS1_32KernelTmaWarpSpecializedPingpongEEENS5_IJNSA_ILi64EEENSA_ILi128EEESG_EEENS_12float_e5m2_tENS5_IJlSC_lEEESJ_SK_NS4_8TiledMMAINS4_8MMA_AtomIJNS4_4SM904GMMA31MMA_64x128x32_F32E5M2E5M2_SS_TNILNSO_7ScaleInE1ELSQ_1EEEEEENS4_6LayoutINS5_IJSC_SC_SC_EEENS5_IJNSA_ILi0EEESV_SV_EEEEENS5_IJNS4_10UnderscoreESY_SY_EEEEENS4_13SM90_TMA_LOADENS4_14ComposedLayoutINS4_7SwizzleILi2ELi4ELi3EEENS4_18smem_ptr_flag_bitsILi8EEENST_INS5_IJNSA_ILi8EEESG_EEENS5_IJSG_SC_EEEEEEEvNS4_8identityENS4_23SM90_TMA_LOAD_MULTICASTES1B_vS1C_EENS_8epilogue10collective6detail29Sm90TmaWarpSpecializedAdapterINS1G_15DefaultEpilogueISJ_SK_SK_NS1F_6thread17LinearCombinationISJ_Li1EffLNS1K_9ScaleType4KindE0ELNS_15FloatRoundStyleE2ESJ_EENS1_15EpilogueDefaultEEEEEvvEEEEvNT_6ParamsE --------------------------
	.section	.nv.constant0._ZN7cutlass13device_kernelINS_4gemm6kernel13GemmUniversalIN4cute5tupleIJiiiiEEENS1_10collective13CollectiveMmaINS1_37MainloopSm90TmaGmmaWarpSpecializedFP8ILi3ENS5_IJNS4_1CILi2EEENSA_ILi1EEESC_EEENS1_32KernelTmaWarpSpecializedPingpongEEENS5_IJNSA_ILi64EEENSA_ILi128EEESG_EEENS_12float_e5m2_tENS5_IJlSC_lEEESJ_SK_NS4_8TiledMMAINS4_8MMA_AtomIJNS4_4SM904GMMA31MMA_64x128x32_F32E5M2E5M2_SS_TNILNSO_7ScaleInE1ELSQ_1EEEEEENS4_6LayoutINS5_IJSC_SC_SC_EEENS5_IJNSA_ILi0EEESV_SV_EEEEENS5_IJNS4_10UnderscoreESY_SY_EEEEENS4_13SM90_TMA_LOADENS4_14ComposedLayoutINS4_7SwizzleILi2ELi4ELi3EEENS4_18smem_ptr_flag_bitsILi8EEENST_INS5_IJNSA_ILi8EEESG_EEENS5_IJSG_SC_EEEEEEEvNS4_8identityENS4_23SM90_TMA_LOAD_MULTICASTES1B_vS1C_EENS_8epilogue10collective6detail29Sm90TmaWarpSpecializedAdapterINS1G_15DefaultEpilogueISJ_SK_SK_NS1F_6thread17LinearCombinationISJ_Li1EffLNS1K_9ScaleType4KindE0ELNS_15FloatRoundStyleE2ESJ_EENS1_15EpilogueDefaultEEEEEvvEEEEvNT_6ParamsE,"a",@progbits
	.sectionflags	@""
	.align	4
.nv.constant0._ZN7cutlass13device_kernelINS_4gemm6kernel13GemmUniversalIN4cute5tupleIJiiiiEEENS1_10collective13CollectiveMmaINS1_37MainloopSm90TmaGmmaWarpSpecializedFP8ILi3ENS5_IJNS4_1CILi2EEENSA_ILi1EEESC_EEENS1_32KernelTmaWarpSpecializedPingpongEEENS5_IJNSA_ILi64EEENSA_ILi128EEESG_EEENS_12float_e5m2_tENS5_IJlSC_lEEESJ_SK_NS4_8TiledMMAINS4_8MMA_AtomIJNS4_4SM904GMMA31MMA_64x128x32_F32E5M2E5M2_SS_TNILNSO_7ScaleInE1ELSQ_1EEEEEENS4_6LayoutINS5_IJSC_SC_SC_EEENS5_IJNSA_ILi0EEESV_SV_EEEEENS5_IJNS4_10UnderscoreESY_SY_EEEEENS4_13SM90_TMA_LOADENS4_14ComposedLayoutINS4_7SwizzleILi2ELi4ELi3EEENS4_18smem_ptr_flag_bitsILi8EEENST_INS5_IJNSA_ILi8EEESG_EEENS5_IJSG_SC_EEEEEEEvNS4_8identityENS4_23SM90_TMA_LOAD_MULTICASTES1B_vS1C_EENS_8epilogue10collective6detail29Sm90TmaWarpSpecializedAdapterINS1G_15DefaultEpilogueISJ_SK_SK_NS1F_6thread17LinearCombinationISJ_Li1EffLNS1K_9ScaleType4KindE0ELNS_15FloatRoundStyleE2ESJ_EENS1_15EpilogueDefaultEEEEEvvEEEEvNT_6ParamsE:
	.zero		1664


//--------------------- SYMBOLS --------------------------

	.type		.nv.reservedSmem.offset0,@object
	.size		.nv.reservedSmem.offset0,0x4
